//
// Generated by NVIDIA NVVM Compiler
//
// Compiler Build ID: CL-36424714
// Cuda compilation tools, release 13.0, V13.0.88
// Based on NVVM 20.0.0
//

.version 9.0
.target sm_100
.address_size 64

	// .globl	_Z16topk_rows_kernelILi256ELi32EEvPKfiiiPfPi
.extern .shared .align 16 .b8 smem_raw[];

.visible .entry _Z16topk_rows_kernelILi256ELi32EEvPKfiiiPfPi(
	.param .u64 .ptr .align 1 _Z16topk_rows_kernelILi256ELi32EEvPKfiiiPfPi_param_0,
	.param .u32 _Z16topk_rows_kernelILi256ELi32EEvPKfiiiPfPi_param_1,
	.param .u32 _Z16topk_rows_kernelILi256ELi32EEvPKfiiiPfPi_param_2,
	.param .u32 _Z16topk_rows_kernelILi256ELi32EEvPKfiiiPfPi_param_3,
	.param .u64 .ptr .align 1 _Z16topk_rows_kernelILi256ELi32EEvPKfiiiPfPi_param_4,
	.param .u64 .ptr .align 1 _Z16topk_rows_kernelILi256ELi32EEvPKfiiiPfPi_param_5
)
{
	.local .align 16 .b8 	__local_depot0[256];
	.reg .b64 	%SP;
	.reg .b64 	%SPL;
	.reg .pred 	%p<125>;
	.reg .b32 	%r<150>;
	.reg .b32 	%f<82>;
	.reg .b64 	%rd<34>;

	mov.u64 	%SPL, __local_depot0;
	ld.param.u64 	%rd13, [_Z16topk_rows_kernelILi256ELi32EEvPKfiiiPfPi_param_0];
	ld.param.u32 	%r67, [_Z16topk_rows_kernelILi256ELi32EEvPKfiiiPfPi_param_1];
	ld.param.u32 	%r65, [_Z16topk_rows_kernelILi256ELi32EEvPKfiiiPfPi_param_2];
	ld.param.u32 	%r66, [_Z16topk_rows_kernelILi256ELi32EEvPKfiiiPfPi_param_3];
	ld.param.u64 	%rd11, [_Z16topk_rows_kernelILi256ELi32EEvPKfiiiPfPi_param_4];
	ld.param.u64 	%rd12, [_Z16topk_rows_kernelILi256ELi32EEvPKfiiiPfPi_param_5];
	cvta.to.global.u64 	%rd1, %rd13;
	add.u64 	%rd2, %SPL, 0;
	add.u64 	%rd3, %SPL, 128;
	mov.u32 	%r1, %ctaid.x;
	setp.ge.s32 	%p17, %r1, %r67;
	add.s32 	%r68, %r66, -33;
	setp.lt.u32 	%p18, %r68, -32;
	or.pred  	%p19, %p17, %p18;
	@%p19 bra 	$L__BB0_125;
	mov.f32 	%f36, 0fFF7FFFFF;
	st.local.v4.f32 	[%rd2], {%f36, %f36, %f36, %f36};
	mov.b32 	%r69, -1;
	st.local.v4.u32 	[%rd3], {%r69, %r69, %r69, %r69};
	st.local.v4.f32 	[%rd2+16], {%f36, %f36, %f36, %f36};
	st.local.v4.u32 	[%rd3+16], {%r69, %r69, %r69, %r69};
	st.local.v4.f32 	[%rd2+32], {%f36, %f36, %f36, %f36};
	st.local.v4.u32 	[%rd3+32], {%r69, %r69, %r69, %r69};
	st.local.v4.f32 	[%rd2+48], {%f36, %f36, %f36, %f36};
	st.local.v4.u32 	[%rd3+48], {%r69, %r69, %r69, %r69};
	st.local.v4.f32 	[%rd2+64], {%f36, %f36, %f36, %f36};
	st.local.v4.u32 	[%rd3+64], {%r69, %r69, %r69, %r69};
	st.local.v4.f32 	[%rd2+80], {%f36, %f36, %f36, %f36};
	st.local.v4.u32 	[%rd3+80], {%r69, %r69, %r69, %r69};
	st.local.v4.f32 	[%rd2+96], {%f36, %f36, %f36, %f36};
	st.local.v4.u32 	[%rd3+96], {%r69, %r69, %r69, %r69};
	st.local.v4.f32 	[%rd2+112], {%f36, %f36, %f36, %f36};
	st.local.v4.u32 	[%rd3+112], {%r69, %r69, %r69, %r69};
	mov.u32 	%r2, %tid.x;
	setp.ge.s32 	%p20, %r2, %r65;
	@%p20 bra 	$L__BB0_38;
	mul.lo.s32 	%r3, %r65, %r1;
	add.s32 	%r4, %r66, -1;
	mul.wide.u32 	%rd16, %r4, 4;
	add.s64 	%rd4, %rd2, %rd16;
	setp.lt.u32 	%p21, %r66, 2;
	@%p21 bra 	$L__BB0_12;
	mov.u32 	%r137, %r2;
$L__BB0_4:
	add.s32 	%r85, %r137, %r3;
	mul.wide.s32 	%rd21, %r85, 4;
	add.s64 	%rd22, %rd1, %rd21;
	ld.global.nc.f32 	%f1, [%rd22];
	ld.local.f32 	%f37, [%rd4];
	setp.le.f32 	%p41, %f1, %f37;
	@%p41 bra 	$L__BB0_11;
	mov.u32 	%r138, %r4;
	mov.u32 	%r139, %r66;
$L__BB0_6:
	mov.u32 	%r140, %r138;
	add.s32 	%r8, %r139, -2;
	mul.wide.u32 	%rd23, %r8, 4;
	add.s64 	%rd24, %rd2, %rd23;
	ld.local.f32 	%f2, [%rd24];
	setp.leu.f32 	%p42, %f1, %f2;
	@%p42 bra 	$L__BB0_8;
	mul.wide.u32 	%rd25, %r140, 4;
	add.s64 	%rd26, %rd2, %rd25;
	st.local.f32 	[%rd26], %f2;
	add.s64 	%rd28, %rd3, %rd23;
	ld.local.u32 	%r87, [%rd28];
	add.s64 	%rd29, %rd3, %rd25;
	st.local.u32 	[%rd29], %r87;
	add.s32 	%r138, %r140, -1;
	setp.gt.s32 	%p43, %r140, 1;
	mov.b32 	%r86, 0;
	mov.u32 	%r139, %r140;
	mov.u32 	%r140, %r86;
	@%p43 bra 	$L__BB0_6;
$L__BB0_8:
	mul.wide.s32 	%rd30, %r140, 4;
	add.s64 	%rd5, %rd2, %rd30;
	ld.local.f32 	%f38, [%rd5];
	setp.gt.f32 	%p44, %f1, %f38;
	add.s64 	%rd6, %rd3, %rd30;
	@%p44 bra 	$L__BB0_10;
	ld.local.u32 	%r88, [%rd6];
	setp.ne.s32 	%p45, %r88, -1;
	@%p45 bra 	$L__BB0_11;
$L__BB0_10:
	st.local.f32 	[%rd5], %f1;
	st.local.u32 	[%rd6], %r137;
$L__BB0_11:
	add.s32 	%r137, %r137, 256;
	setp.lt.s32 	%p46, %r137, %r65;
	@%p46 bra 	$L__BB0_4;
	bra.uni 	$L__BB0_38;
$L__BB0_12:
	not.b32 	%r70, %r2;
	add.s32 	%r12, %r65, %r70;
	and.b32  	%r71, %r12, 768;
	setp.eq.s32 	%p22, %r71, 768;
	add.s64 	%rd7, %rd3, %rd16;
	mov.u32 	%r143, %r2;
	@%p22 bra 	$L__BB0_19;
	ld.local.f32 	%f75, [%rd4];
	shr.u32 	%r73, %r12, 8;
	add.s32 	%r74, %r73, 1;
	and.b32  	%r13, %r74, 3;
	mov.b32 	%r142, 0;
	mov.u32 	%r143, %r2;
$L__BB0_14:
	.pragma "nounroll";
	add.s32 	%r75, %r143, %r3;
	mul.wide.s32 	%rd18, %r75, 4;
	add.s64 	%rd19, %rd1, %rd18;
	ld.global.nc.f32 	%f6, [%rd19];
	setp.le.f32 	%p23, %f6, %f75;
	@%p23 bra 	$L__BB0_18;
	setp.gt.f32 	%p24, %f6, %f75;
	@%p24 bra 	$L__BB0_17;
	ld.local.u32 	%r76, [%rd7];
	setp.ne.s32 	%p25, %r76, -1;
	@%p25 bra 	$L__BB0_18;
$L__BB0_17:
	st.local.f32 	[%rd4], %f6;
	st.local.u32 	[%rd7], %r143;
	mov.f32 	%f75, %f6;
$L__BB0_18:
	add.s32 	%r143, %r143, 256;
	add.s32 	%r142, %r142, 1;
	setp.ne.s32 	%p26, %r142, %r13;
	@%p26 bra 	$L__BB0_14;
$L__BB0_19:
	setp.lt.u32 	%p27, %r12, 768;
	@%p27 bra 	$L__BB0_38;
	ld.local.f32 	%f78, [%rd4];
$L__BB0_21:
	add.s32 	%r77, %r143, %r3;
	mul.wide.s32 	%rd20, %r77, 4;
	add.s64 	%rd8, %rd1, %rd20;
	ld.global.nc.f32 	%f11, [%rd8];
	setp.le.f32 	%p28, %f11, %f78;
	@%p28 bra 	$L__BB0_25;
	setp.gt.f32 	%p29, %f11, %f78;
	@%p29 bra 	$L__BB0_24;
	ld.local.u32 	%r78, [%rd7];
	setp.ne.s32 	%p30, %r78, -1;
	@%p30 bra 	$L__BB0_25;
$L__BB0_24:
	st.local.f32 	[%rd4], %f11;
	st.local.u32 	[%rd7], %r143;
	mov.f32 	%f78, %f11;
$L__BB0_25:
	ld.global.nc.f32 	%f13, [%rd8+1024];
	setp.le.f32 	%p31, %f13, %f78;
	@%p31 bra 	$L__BB0_29;
	setp.gt.f32 	%p32, %f13, %f78;
	@%p32 bra 	$L__BB0_28;
	ld.local.u32 	%r79, [%rd7];
	setp.ne.s32 	%p33, %r79, -1;
	@%p33 bra 	$L__BB0_29;
$L__BB0_28:
	st.local.f32 	[%rd4], %f13;
	add.s32 	%r80, %r143, 256;
	st.local.u32 	[%rd7], %r80;
	mov.f32 	%f78, %f13;
$L__BB0_29:
	ld.global.nc.f32 	%f15, [%rd8+2048];
	setp.le.f32 	%p34, %f15, %f78;
	@%p34 bra 	$L__BB0_33;
	setp.gt.f32 	%p35, %f15, %f78;
	@%p35 bra 	$L__BB0_32;
	ld.local.u32 	%r81, [%rd7];
	setp.ne.s32 	%p36, %r81, -1;
	@%p36 bra 	$L__BB0_33;
$L__BB0_32:
	st.local.f32 	[%rd4], %f15;
	add.s32 	%r82, %r143, 512;
	st.local.u32 	[%rd7], %r82;
	mov.f32 	%f78, %f15;
$L__BB0_33:
	ld.global.nc.f32 	%f17, [%rd8+3072];
	setp.le.f32 	%p37, %f17, %f78;
	@%p37 bra 	$L__BB0_37;
	setp.gt.f32 	%p38, %f17, %f78;
	@%p38 bra 	$L__BB0_36;
	ld.local.u32 	%r83, [%rd7];
	setp.ne.s32 	%p39, %r83, -1;
	@%p39 bra 	$L__BB0_37;
$L__BB0_36:
	st.local.f32 	[%rd4], %f17;
	add.s32 	%r84, %r143, 768;
	st.local.u32 	[%rd7], %r84;
	mov.f32 	%f78, %f17;
$L__BB0_37:
	add.s32 	%r143, %r143, 1024;
	setp.lt.s32 	%p40, %r143, %r65;
	@%p40 bra 	$L__BB0_21;
$L__BB0_38:
	shl.b32 	%r21, %r66, 10;
	mul.lo.s32 	%r89, %r66, %r2;
	setp.lt.s32 	%p47, %r66, 1;
	shl.b32 	%r90, %r89, 2;
	mov.u32 	%r91, smem_raw;
	add.s32 	%r22, %r91, %r90;
	add.s32 	%r23, %r22, %r21;
	@%p47 bra 	$L__BB0_40;
	ld.local.f32 	%f39, [%rd2];
	st.shared.f32 	[%r22], %f39;
	ld.local.u32 	%r92, [%rd3];
	st.shared.u32 	[%r23], %r92;
$L__BB0_40:
	setp.lt.s32 	%p48, %r66, 2;
	@%p48 bra 	$L__BB0_42;
	ld.local.f32 	%f40, [%rd2+4];
	st.shared.f32 	[%r22+4], %f40;
	ld.local.u32 	%r93, [%rd3+4];
	st.shared.u32 	[%r23+4], %r93;
$L__BB0_42:
	setp.lt.s32 	%p49, %r66, 3;
	@%p49 bra 	$L__BB0_44;
	ld.local.f32 	%f41, [%rd2+8];
	st.shared.f32 	[%r22+8], %f41;
	ld.local.u32 	%r94, [%rd3+8];
	st.shared.u32 	[%r23+8], %r94;
$L__BB0_44:
	setp.lt.s32 	%p50, %r66, 4;
	@%p50 bra 	$L__BB0_46;
	ld.local.f32 	%f42, [%rd2+12];
	st.shared.f32 	[%r22+12], %f42;
	ld.local.u32 	%r95, [%rd3+12];
	st.shared.u32 	[%r23+12], %r95;
$L__BB0_46:
	setp.lt.s32 	%p51, %r66, 5;
	@%p51 bra 	$L__BB0_48;
	ld.local.f32 	%f43, [%rd2+16];
	st.shared.f32 	[%r22+16], %f43;
	ld.local.u32 	%r96, [%rd3+16];
	st.shared.u32 	[%r23+16], %r96;
$L__BB0_48:
	setp.lt.s32 	%p52, %r66, 6;
	@%p52 bra 	$L__BB0_50;
	ld.local.f32 	%f44, [%rd2+20];
	st.shared.f32 	[%r22+20], %f44;
	ld.local.u32 	%r97, [%rd3+20];
	st.shared.u32 	[%r23+20], %r97;
$L__BB0_50:
	setp.lt.s32 	%p53, %r66, 7;
	@%p53 bra 	$L__BB0_52;
	ld.local.f32 	%f45, [%rd2+24];
	st.shared.f32 	[%r22+24], %f45;
	ld.local.u32 	%r98, [%rd3+24];
	st.shared.u32 	[%r23+24], %r98;
$L__BB0_52:
	setp.lt.s32 	%p54, %r66, 8;
	@%p54 bra 	$L__BB0_54;
	ld.local.f32 	%f46, [%rd2+28];
	st.shared.f32 	[%r22+28], %f46;
	ld.local.u32 	%r99, [%rd3+28];
	st.shared.u32 	[%r23+28], %r99;
$L__BB0_54:
	setp.lt.s32 	%p55, %r66, 9;
	@%p55 bra 	$L__BB0_56;
	ld.local.f32 	%f47, [%rd2+32];
	st.shared.f32 	[%r22+32], %f47;
	ld.local.u32 	%r100, [%rd3+32];
	st.shared.u32 	[%r23+32], %r100;
$L__BB0_56:
	setp.lt.s32 	%p56, %r66, 10;
	@%p56 bra 	$L__BB0_58;
	ld.local.f32 	%f48, [%rd2+36];
	st.shared.f32 	[%r22+36], %f48;
	ld.local.u32 	%r101, [%rd3+36];
	st.shared.u32 	[%r23+36], %r101;
$L__BB0_58:
	setp.lt.s32 	%p57, %r66, 11;
	@%p57 bra 	$L__BB0_60;
	ld.local.f32 	%f49, [%rd2+40];
	st.shared.f32 	[%r22+40], %f49;
	ld.local.u32 	%r102, [%rd3+40];
	st.shared.u32 	[%r23+40], %r102;
$L__BB0_60:
	setp.lt.s32 	%p58, %r66, 12;
	@%p58 bra 	$L__BB0_62;
	ld.local.f32 	%f50, [%rd2+44];
	st.shared.f32 	[%r22+44], %f50;
	ld.local.u32 	%r103, [%rd3+44];
	st.shared.u32 	[%r23+44], %r103;
$L__BB0_62:
	setp.lt.s32 	%p59, %r66, 13;
	@%p59 bra 	$L__BB0_64;
	ld.local.f32 	%f51, [%rd2+48];
	st.shared.f32 	[%r22+48], %f51;
	ld.local.u32 	%r104, [%rd3+48];
	st.shared.u32 	[%r23+48], %r104;
$L__BB0_64:
	setp.lt.s32 	%p60, %r66, 14;
	@%p60 bra 	$L__BB0_66;
	ld.local.f32 	%f52, [%rd2+52];
	st.shared.f32 	[%r22+52], %f52;
	ld.local.u32 	%r105, [%rd3+52];
	st.shared.u32 	[%r23+52], %r105;
$L__BB0_66:
	setp.lt.s32 	%p61, %r66, 15;
	@%p61 bra 	$L__BB0_68;
	ld.local.f32 	%f53, [%rd2+56];
	st.shared.f32 	[%r22+56], %f53;
	ld.local.u32 	%r106, [%rd3+56];
	st.shared.u32 	[%r23+56], %r106;
$L__BB0_68:
	setp.lt.s32 	%p62, %r66, 16;
	@%p62 bra 	$L__BB0_70;
	ld.local.f32 	%f54, [%rd2+60];
	st.shared.f32 	[%r22+60], %f54;
	ld.local.u32 	%r107, [%rd3+60];
	st.shared.u32 	[%r23+60], %r107;
$L__BB0_70:
	setp.lt.s32 	%p63, %r66, 17;
	@%p63 bra 	$L__BB0_72;
	ld.local.f32 	%f55, [%rd2+64];
	st.shared.f32 	[%r22+64], %f55;
	ld.local.u32 	%r108, [%rd3+64];
	st.shared.u32 	[%r23+64], %r108;
$L__BB0_72:
	setp.lt.s32 	%p64, %r66, 18;
	@%p64 bra 	$L__BB0_74;
	ld.local.f32 	%f56, [%rd2+68];
	st.shared.f32 	[%r22+68], %f56;
	ld.local.u32 	%r109, [%rd3+68];
	st.shared.u32 	[%r23+68], %r109;
$L__BB0_74:
	setp.lt.s32 	%p65, %r66, 19;
	@%p65 bra 	$L__BB0_76;
	ld.local.f32 	%f57, [%rd2+72];
	st.shared.f32 	[%r22+72], %f57;
	ld.local.u32 	%r110, [%rd3+72];
	st.shared.u32 	[%r23+72], %r110;
$L__BB0_76:
	setp.lt.s32 	%p66, %r66, 20;
	@%p66 bra 	$L__BB0_78;
	ld.local.f32 	%f58, [%rd2+76];
	st.shared.f32 	[%r22+76], %f58;
	ld.local.u32 	%r111, [%rd3+76];
	st.shared.u32 	[%r23+76], %r111;
$L__BB0_78:
	setp.lt.s32 	%p67, %r66, 21;
	@%p67 bra 	$L__BB0_80;
	ld.local.f32 	%f59, [%rd2+80];
	st.shared.f32 	[%r22+80], %f59;
	ld.local.u32 	%r112, [%rd3+80];
	st.shared.u32 	[%r23+80], %r112;
$L__BB0_80:
	setp.lt.s32 	%p68, %r66, 22;
	@%p68 bra 	$L__BB0_82;
	ld.local.f32 	%f60, [%rd2+84];
	st.shared.f32 	[%r22+84], %f60;
	ld.local.u32 	%r113, [%rd3+84];
	st.shared.u32 	[%r23+84], %r113;
$L__BB0_82:
	setp.lt.s32 	%p69, %r66, 23;
	@%p69 bra 	$L__BB0_84;
	ld.local.f32 	%f61, [%rd2+88];
	st.shared.f32 	[%r22+88], %f61;
	ld.local.u32 	%r114, [%rd3+88];
	st.shared.u32 	[%r23+88], %r114;
$L__BB0_84:
	setp.lt.s32 	%p70, %r66, 24;
	@%p70 bra 	$L__BB0_86;
	ld.local.f32 	%f62, [%rd2+92];
	st.shared.f32 	[%r22+92], %f62;
	ld.local.u32 	%r115, [%rd3+92];
	st.shared.u32 	[%r23+92], %r115;
$L__BB0_86:
	setp.lt.s32 	%p71, %r66, 25;
	@%p71 bra 	$L__BB0_88;
	ld.local.f32 	%f63, [%rd2+96];
	st.shared.f32 	[%r22+96], %f63;
	ld.local.u32 	%r116, [%rd3+96];
	st.shared.u32 	[%r23+96], %r116;
$L__BB0_88:
	setp.lt.s32 	%p72, %r66, 26;
	@%p72 bra 	$L__BB0_90;
	ld.local.f32 	%f64, [%rd2+100];
	st.shared.f32 	[%r22+100], %f64;
	ld.local.u32 	%r117, [%rd3+100];
	st.shared.u32 	[%r23+100], %r117;
$L__BB0_90:
	setp.lt.s32 	%p73, %r66, 27;
	@%p73 bra 	$L__BB0_92;
	ld.local.f32 	%f65, [%rd2+104];
	st.shared.f32 	[%r22+104], %f65;
	ld.local.u32 	%r118, [%rd3+104];
	st.shared.u32 	[%r23+104], %r118;
$L__BB0_92:
	setp.lt.s32 	%p74, %r66, 28;
	@%p74 bra 	$L__BB0_94;
	ld.local.f32 	%f66, [%rd2+108];
	st.shared.f32 	[%r22+108], %f66;
	ld.local.u32 	%r119, [%rd3+108];
	st.shared.u32 	[%r23+108], %r119;
$L__BB0_94:
	setp.lt.s32 	%p75, %r66, 29;
	@%p75 bra 	$L__BB0_96;
	ld.local.f32 	%f67, [%rd2+112];
	st.shared.f32 	[%r22+112], %f67;
	ld.local.u32 	%r120, [%rd3+112];
	st.shared.u32 	[%r23+112], %r120;
$L__BB0_96:
	setp.lt.s32 	%p76, %r66, 30;
	@%p76 bra 	$L__BB0_98;
	ld.local.f32 	%f68, [%rd2+116];
	st.shared.f32 	[%r22+116], %f68;
	ld.local.u32 	%r121, [%rd3+116];
	st.shared.u32 	[%r23+116], %r121;
$L__BB0_98:
	setp.lt.s32 	%p77, %r66, 31;
	@%p77 bra 	$L__BB0_100;
	ld.local.f32 	%f69, [%rd2+120];
	st.shared.f32 	[%r22+120], %f69;
	ld.local.u32 	%r122, [%rd3+120];
	st.shared.u32 	[%r23+120], %r122;
$L__BB0_100:
	setp.lt.s32 	%p78, %r66, 32;
	@%p78 bra 	$L__BB0_102;
	ld.local.f32 	%f70, [%rd2+124];
	st.shared.f32 	[%r22+124], %f70;
	ld.local.u32 	%r123, [%rd3+124];
	st.shared.u32 	[%r23+124], %r123;
$L__BB0_102:
	setp.lt.s32 	%p79, %r66, 1;
	bar.sync 	0;
	setp.ne.s32 	%p80, %r2, 0;
	or.pred  	%p81, %p80, %p79;
	@%p81 bra 	$L__BB0_125;
	shl.b32 	%r24, %r66, 8;
	mul.lo.s32 	%r25, %r66, %r1;
	cvta.to.global.u64 	%rd9, %rd11;
	cvta.to.global.u64 	%rd10, %rd12;
	mov.b32 	%r145, 0;
$L__BB0_104:
	add.s32 	%r146, %r91, 16;
	mov.f32 	%f81, 0fFF7FFFFF;
	mov.b32 	%r148, -1;
	mov.b32 	%r147, 0;
	mov.u32 	%r149, %r148;
$L__BB0_105:
	.pragma "nounroll";
	ld.shared.f32 	%f20, [%r146+-16];
	add.s32 	%r31, %r146, %r21;
	ld.shared.u32 	%r32, [%r31+-16];
	setp.gt.f32 	%p83, %f20, %f81;
	mov.pred 	%p117, -1;
	@%p83 bra 	$L__BB0_107;
	setp.eq.f32 	%p84, %f20, %f81;
	setp.lt.s32 	%p85, %r32, %r148;
	and.pred  	%p117, %p84, %p85;
$L__BB0_107:
	selp.f32 	%f21, %f20, %f81, %p117;
	selp.b32 	%r33, %r147, %r149, %p117;
	selp.b32 	%r34, %r32, %r148, %p117;
	ld.shared.f32 	%f22, [%r146+-12];
	ld.shared.u32 	%r35, [%r31+-12];
	setp.gt.f32 	%p87, %f22, %f21;
	mov.pred 	%p118, -1;
	@%p87 bra 	$L__BB0_109;
	setp.eq.f32 	%p88, %f22, %f21;
	setp.lt.s32 	%p89, %r35, %r34;
	and.pred  	%p118, %p88, %p89;
$L__BB0_109:
	selp.f32 	%f23, %f22, %f21, %p118;
	add.s32 	%r36, %r147, 1;
	selp.b32 	%r37, %r36, %r33, %p118;
	selp.b32 	%r38, %r35, %r34, %p118;
	ld.shared.f32 	%f24, [%r146+-8];
	ld.shared.u32 	%r39, [%r31+-8];
	setp.gt.f32 	%p91, %f24, %f23;
	mov.pred 	%p119, -1;
	@%p91 bra 	$L__BB0_111;
	setp.eq.f32 	%p92, %f24, %f23;
	setp.lt.s32 	%p93, %r39, %r38;
	and.pred  	%p119, %p92, %p93;
$L__BB0_111:
	selp.f32 	%f25, %f24, %f23, %p119;
	add.s32 	%r40, %r36, 1;
	selp.b32 	%r41, %r40, %r37, %p119;
	selp.b32 	%r42, %r39, %r38, %p119;
	ld.shared.f32 	%f26, [%r146+-4];
	ld.shared.u32 	%r43, [%r31+-4];
	setp.gt.f32 	%p95, %f26, %f25;
	mov.pred 	%p120, -1;
	@%p95 bra 	$L__BB0_113;
	setp.eq.f32 	%p96, %f26, %f25;
	setp.lt.s32 	%p97, %r43, %r42;
	and.pred  	%p120, %p96, %p97;
$L__BB0_113:
	selp.f32 	%f27, %f26, %f25, %p120;
	add.s32 	%r44, %r40, 1;
	selp.b32 	%r45, %r44, %r41, %p120;
	selp.b32 	%r46, %r43, %r42, %p120;
	ld.shared.f32 	%f28, [%r146];
	ld.shared.u32 	%r47, [%r31];
	setp.gt.f32 	%p99, %f28, %f27;
	mov.pred 	%p121, -1;
	@%p99 bra 	$L__BB0_115;
	setp.eq.f32 	%p100, %f28, %f27;
	setp.lt.s32 	%p101, %r47, %r46;
	and.pred  	%p121, %p100, %p101;
$L__BB0_115:
	selp.f32 	%f29, %f28, %f27, %p121;
	add.s32 	%r48, %r44, 1;
	selp.b32 	%r49, %r48, %r45, %p121;
	selp.b32 	%r50, %r47, %r46, %p121;
	ld.shared.f32 	%f30, [%r146+4];
	ld.shared.u32 	%r51, [%r31+4];
	setp.gt.f32 	%p103, %f30, %f29;
	mov.pred 	%p122, -1;
	@%p103 bra 	$L__BB0_117;
	setp.eq.f32 	%p104, %f30, %f29;
	setp.lt.s32 	%p105, %r51, %r50;
	and.pred  	%p122, %p104, %p105;
$L__BB0_117:
	selp.f32 	%f31, %f30, %f29, %p122;
	add.s32 	%r52, %r48, 1;
	selp.b32 	%r53, %r52, %r49, %p122;
	selp.b32 	%r54, %r51, %r50, %p122;
	ld.shared.f32 	%f32, [%r146+8];
	ld.shared.u32 	%r55, [%r31+8];
	setp.gt.f32 	%p107, %f32, %f31;
	mov.pred 	%p123, -1;
	@%p107 bra 	$L__BB0_119;
	setp.eq.f32 	%p108, %f32, %f31;
	setp.lt.s32 	%p109, %r55, %r54;
	and.pred  	%p123, %p108, %p109;
$L__BB0_119:
	selp.f32 	%f33, %f32, %f31, %p123;
	add.s32 	%r56, %r52, 1;
	selp.b32 	%r57, %r56, %r53, %p123;
	selp.b32 	%r58, %r55, %r54, %p123;
	ld.shared.f32 	%f34, [%r146+12];
	ld.shared.u32 	%r59, [%r31+12];
	setp.gt.f32 	%p111, %f34, %f33;
	mov.pred 	%p124, -1;
	@%p111 bra 	$L__BB0_121;
	setp.eq.f32 	%p112, %f34, %f33;
	setp.lt.s32 	%p113, %r59, %r58;
	and.pred  	%p124, %p112, %p113;
$L__BB0_121:
	selp.f32 	%f81, %f34, %f33, %p124;
	add.s32 	%r129, %r56, 1;
	selp.b32 	%r149, %r129, %r57, %p124;
	selp.b32 	%r148, %r59, %r58, %p124;
	add.s32 	%r146, %r146, 32;
	add.s32 	%r147, %r56, 2;
	setp.ne.s32 	%p114, %r147, %r24;
	@%p114 bra 	$L__BB0_105;
	add.s32 	%r130, %r145, %r25;
	mul.wide.u32 	%rd31, %r130, 4;
	add.s64 	%rd32, %rd9, %rd31;
	st.global.f32 	[%rd32], %f81;
	add.s64 	%rd33, %rd10, %rd31;
	st.global.u32 	[%rd33], %r148;
	setp.lt.s32 	%p115, %r149, 0;
	@%p115 bra 	$L__BB0_124;
	shl.b32 	%r131, %r149, 2;
	add.s32 	%r133, %r91, %r131;
	mov.b32 	%r134, -8388609;
	st.shared.u32 	[%r133], %r134;
	add.s32 	%r135, %r133, %r21;
	mov.b32 	%r136, -1;
	st.shared.u32 	[%r135], %r136;
$L__BB0_124:
	add.s32 	%r145, %r145, 1;
	setp.ne.s32 	%p116, %r145, %r66;
	@%p116 bra 	$L__BB0_104;
$L__BB0_125:
	ret;

}


// ===== COMPILED SASS (sm_100) =====

	.target	sm_100

	.elftype	@"ET_EXEC"


//--------------------- .note.nv.tkinfo           --------------------------
	.section	.note.nv.tkinfo,"",@"SHT_NOTE"
	.sectionflags	@"SHF_NOTE_NV_TKINFO"
	.tkinfo
        /*0018*/ 	.word	0x00000002
        /*0030*/ 	.string	""
        /*0030*/ 	.string	"ptxas"
        /*0030*/ 	.string	"Cuda compilation tools, release 13.0, V13.0.88"
        /*0030*/ 	.string	"Build cuda_13.0.r13.0/compiler.36424714_0"
        /*0030*/ 	.string	"-arch sm_100 -m 64 "



//--------------------- .note.nv.cuinfo           --------------------------
	.section	.note.nv.cuinfo,"",@"SHT_NOTE"
	.sectionflags	@"SHF_NOTE_NV_CUINFO"
        /*0018*/ 	.short	0x0002
        /*001a*/ 	.short	0x0064
        /*001c*/ 	.short	0x0082
	.zero		2


//--------------------- .nv.info                  --------------------------
	.section	.nv.info,"",@"SHT_CUDA_INFO"
	.align	4


	//----- nvinfo : EIATTR_REGCOUNT
	.align		4
        /*0000*/ 	.byte	0x04, 0x2f
        /*0002*/ 	.short	(.L_1 - .L_0)
	.align		4
.L_0:
        /*0004*/ 	.word	index@(_Z16topk_rows_kernelILi256ELi32EEvPKfiiiPfPi)
        /*0008*/ 	.word	0x0000001e


	//----- nvinfo : EIATTR_FRAME_SIZE
	.align		4
.L_1:
        /*000c*/ 	.byte	0x04, 0x11
        /*000e*/ 	.short	(.L_3 - .L_2)
	.align		4
.L_2:
        /*0010*/ 	.word	index@(_Z16topk_rows_kernelILi256ELi32EEvPKfiiiPfPi)
        /*0014*/ 	.word	0x00000100


	//----- nvinfo : EIATTR_MIN_STACK_SIZE
	.align		4
.L_3:
        /*0018*/ 	.byte	0x04, 0x12
        /*001a*/ 	.short	(.L_5 - .L_4)
	.align		4
.L_4:
        /*001c*/ 	.word	index@(_Z16topk_rows_kernelILi256ELi32EEvPKfiiiPfPi)
        /*0020*/ 	.word	0x00000100
.L_5:


//--------------------- .nv.compat                --------------------------
	.section	.nv.compat,"",@"SHT_CUDA_COMPAT_INFO"
	.align	4
        /*0000*/ 	.byte	0x02, 0x09, 0x00, 0x00, 0x02, 0x02, 0x01, 0x00, 0x02, 0x05, 0x05, 0x00, 0x03, 0x07, 0x01, 0x01
        /*0010*/ 	.byte	0x02, 0x03, 0x00, 0x00, 0x02, 0x06, 0x01, 0x00, 0x04, 0x0b, 0x08, 0x00, 0x09, 0x00, 0x00, 0x00
        /*0020*/ 	.byte	0x00, 0x00, 0x00, 0x00


//--------------------- .nv.info._Z16topk_rows_kernelILi256ELi32EEvPKfiiiPfPi --------------------------
	.section	.nv.info._Z16topk_rows_kernelILi256ELi32EEvPKfiiiPfPi,"",@"SHT_CUDA_INFO"
	.sectionflags	@""
	.align	4


	//----- nvinfo : EIATTR_CUDA_API_VERSION
	.align		4
        /*0000*/ 	.byte	0x04, 0x37
        /*0002*/ 	.short	(.L_7 - .L_6)
.L_6:
        /*0004*/ 	.word	0x00000082


	//----- nvinfo : EIATTR_KPARAM_INFO
	.align		4
.L_7:
        /*0008*/ 	.byte	0x04, 0x17
        /*000a*/ 	.short	(.L_9 - .L_8)
.L_8:
        /*000c*/ 	.word	0x00000000
        /*0010*/ 	.short	0x0005
        /*0012*/ 	.short	0x0020
        /*0014*/ 	.byte	0x00, 0xf5, 0x21, 0x00


	//----- nvinfo : EIATTR_KPARAM_INFO
	.align		4
.L_9:
        /*0018*/ 	.byte	0x04, 0x17
        /*001a*/ 	.short	(.L_11 - .L_10)
.L_10:
        /*001c*/ 	.word	0x00000000
        /*0020*/ 	.short	0x0004
        /*0022*/ 	.short	0x0018
        /*0024*/ 	.byte	0x00, 0xf5, 0x21, 0x00


	//----- nvinfo : EIATTR_KPARAM_INFO
	.align		4
.L_11:
        /*0028*/ 	.byte	0x04, 0x17
        /*002a*/ 	.short	(.L_13 - .L_12)
.L_12:
        /*002c*/ 	.word	0x00000000
        /*0030*/ 	.short	0x0003
        /*0032*/ 	.short	0x0010
        /*0034*/ 	.byte	0x00, 0xf0, 0x11, 0x00


	//----- nvinfo : EIATTR_KPARAM_INFO
	.align		4
.L_13:
        /*0038*/ 	.byte	0x04, 0x17
        /*003a*/ 	.short	(.L_15 - .L_14)
.L_14:
        /*003c*/ 	.word	0x00000000
        /*0040*/ 	.short	0x0002
        /*0042*/ 	.short	0x000c
        /*0044*/ 	.byte	0x00, 0xf0, 0x11, 0x00


	//----- nvinfo : EIATTR_KPARAM_INFO
	.align		4
.L_15:
        /*0048*/ 	.byte	0x04, 0x17
        /*004a*/ 	.short	(.L_17 - .L_16)
.L_16:
        /*004c*/ 	.word	0x00000000
        /*0050*/ 	.short	0x0001
        /*0052*/ 	.short	0x0008
        /*0054*/ 	.byte	0x00, 0xf0, 0x11, 0x00


	//----- nvinfo : EIATTR_KPARAM_INFO
	.align		4
.L_17:
        /*0058*/ 	.byte	0x04, 0x17
        /*005a*/ 	.short	(.L_19 - .L_18)
.L_18:
        /*005c*/ 	.word	0x00000000
        /*0060*/ 	.short	0x0000
        /*0062*/ 	.short	0x0000
        /*0064*/ 	.byte	0x00, 0xf5, 0x21, 0x00


	//----- nvinfo : EIATTR_SPARSE_MMA_MASK
	.align		4
.L_19:
        /*0068*/ 	.byte	0x03, 0x50
        /*006a*/ 	.short	0x0000


	//----- nvinfo : EIATTR_MAXREG_COUNT
	.align		4
        /*006c*/ 	.byte	0x03, 0x1b
        /*006e*/ 	.short	0x00ff


	//----- nvinfo : EIATTR_NUM_BARRIERS
	.align		4
        /*0070*/ 	.byte	0x02, 0x4c
        /*0072*/ 	.byte	0x01
	.zero		1


	//----- nvinfo : EIATTR_MERCURY_ISA_VERSION
	.align		4
        /*0074*/ 	.byte	0x03, 0x5f
        /*0076*/ 	.short	0x0101


	//----- nvinfo : EIATTR_VRC_CTA_INIT_COUNT
	.align		4
        /*0078*/ 	.byte	0x02, 0x4a
	.zero		1
	.zero		1


	//----- nvinfo : EIATTR_EXIT_INSTR_OFFSETS
	.align		4
        /*007c*/ 	.byte	0x04, 0x1c
        /*007e*/ 	.short	(.L_21 - .L_20)


	//   ....[0]....
.L_20:
        /*0080*/ 	.word	0x00000080


	//   ....[1]....
        /*0084*/ 	.word	0x00001770


	//   ....[2]....
        /*0088*/ 	.word	0x00001d70


	//----- nvinfo : EIATTR_CRS_STACK_SIZE
	.align		4
.L_21:
        /*008c*/ 	.byte	0x04, 0x1e
        /*008e*/ 	.short	(.L_23 - .L_22)
.L_22:
        /*0090*/ 	.word	0x00000000


	//----- nvinfo : EIATTR_CBANK_PARAM_SIZE
	.align		4
.L_23:
        /*0094*/ 	.byte	0x03, 0x19
        /*0096*/ 	.short	0x0028


	//----- nvinfo : EIATTR_PARAM_CBANK
	.align		4
        /*0098*/ 	.byte	0x04, 0x0a
        /*009a*/ 	.short	(.L_25 - .L_24)
	.align		4
.L_24:
        /*009c*/ 	.word	index@(.nv.constant0._Z16topk_rows_kernelILi256ELi32EEvPKfiiiPfPi)
        /*00a0*/ 	.short	0x0380
        /*00a2*/ 	.short	0x0028


	//----- nvinfo : EIATTR_SW_WAR
	.align		4
.L_25:
        /*00a4*/ 	.byte	0x04, 0x36
        /*00a6*/ 	.short	(.L_27 - .L_26)
.L_26:
        /*00a8*/ 	.word	0x00000008
.L_27:


//--------------------- .nv.callgraph             --------------------------
	.section	.nv.callgraph,"",@"SHT_CUDA_CALLGRAPH"
	.align	4
	.sectionentsize	8
	.align		4
        /*0000*/ 	.word	0x00000000
	.align		4
        /*0004*/ 	.word	0xffffffff
	.align		4
        /*0008*/ 	.word	0x00000000
	.align		4
        /*000c*/ 	.word	0xfffffffe
	.align		4
        /*0010*/ 	.word	0x00000000
	.align		4
        /*0014*/ 	.word	0xfffffffd
	.align		4
        /*0018*/ 	.word	0x00000000
	.align		4
        /*001c*/ 	.word	0xfffffffc


//--------------------- .text._Z16topk_rows_kernelILi256ELi32EEvPKfiiiPfPi --------------------------
	.section	.text._Z16topk_rows_kernelILi256ELi32EEvPKfiiiPfPi,"ax",@progbits
	.align	128
        .global         _Z16topk_rows_kernelILi256ELi32EEvPKfiiiPfPi
        .type           _Z16topk_rows_kernelILi256ELi32EEvPKfiiiPfPi,@function
        .size           _Z16topk_rows_kernelILi256ELi32EEvPKfiiiPfPi,(.L_x_38 - _Z16topk_rows_kernelILi256ELi32EEvPKfiiiPfPi)
        .other          _Z16topk_rows_kernelILi256ELi32EEvPKfiiiPfPi,@"STO_CUDA_ENTRY STV_DEFAULT"
_Z16topk_rows_kernelILi256ELi32EEvPKfiiiPfPi:
.text._Z16topk_rows_kernelILi256ELi32EEvPKfiiiPfPi:
[----:B------:R-:W0:Y:S08]  /*0000*/  LDC R1, c[0x0][0x37c] ;  /* 0x0000df00ff017b82 */ /* 0x000e300000000800 */
[----:B------:R-:W1:Y:S01]  /*0010*/  LDC R0, c[0x0][0x390] ;  /* 0x0000e400ff007b82 */ /* 0x000e620000000800 */
[----:B0-----:R-:W-:-:S07]  /*0020*/  VIADD R1, R1, 0xffffff00 ;  /* 0xffffff0001017836 */ /* 0x001fce0000000000 */
[----:B------:R-:W0:Y:S08]  /*0030*/  S2UR UR6, SR_CTAID.X ;  /* 0x00000000000679c3 */ /* 0x000e300000002500 */
[----:B------:R-:W0:Y:S01]  /*0040*/  LDC R3, c[0x0][0x388] ;  /* 0x0000e200ff037b82 */ /* 0x000e220000000800 */
[----:B-1----:R-:W-:-:S05]  /*0050*/  VIADD R2, R0, 0xffffffdf ;  /* 0xffffffdf00027836 */ /* 0x002fca0000000000 */
[----:B------:R-:W-:-:S04]  /*0060*/  ISETP.GE.U32.AND P0, PT, R2, -0x20, PT ;  /* 0xffffffe00200780c */ /* 0x000fc80003f06070 */
[----:B0-----:R-:W-:-:S13]  /*0070*/  ISETP.LE.OR P0, PT, R3, UR6, !P0 ;  /* 0x0000000603007c0c */ /* 0x001fda000c703670 */
[----:B------:R-:W-:Y:S05]  /*0080*/  @P0 EXIT ;  /* 0x000000000000094d */ /* 0x000fea0003800000 */
[----:B------:R-:W0:Y:S01]  /*0090*/  S2R R12, SR_TID.X ;  /* 0x00000000000c7919 */ /* 0x000e220000002100 */
[----:B------:R-:W0:Y:S01]  /*00a0*/  LDCU UR7, c[0x0][0x38c] ;  /* 0x00007180ff0777ac */ /* 0x000e220008000800 */
[----:B------:R-:W-:Y:S01]  /*00b0*/  IMAD.MOV.U32 R4, RZ, RZ, -0x800001 ;  /* 0xff7fffffff047424 */ /* 0x000fe200078e00ff */
[----:B------:R-:W-:Y:S01]  /*00c0*/  BSSY.RECONVERGENT B0, `(.L_x_0) ;  /* 0x00000c0000007945 */ /* 0x000fe20003800200 */
[----:B------:R-:W-:Y:S01]  /*00d0*/  IMAD.MOV.U32 R5, RZ, RZ, -0x800001 ;  /* 0xff7fffffff057424 */ /* 0x000fe200078e00ff */
[----:B------:R-:W1:Y:S01]  /*00e0*/  LDCU.64 UR8, c[0x0][0x358] ;  /* 0x00006b00ff0877ac */ /* 0x000e620008000a00 */
[----:B------:R-:W-:Y:S02]  /*00f0*/  IMAD.MOV.U32 R6, RZ, RZ, -0x800001 ;  /* 0xff7fffffff067424 */ /* 0x000fe400078e00ff */
[----:B------:R-:W-:Y:S02]  /*0100*/  IMAD.MOV.U32 R7, RZ, RZ, -0x800001 ;  /* 0xff7fffffff077424 */ /* 0x000fe400078e00ff */
[----:B------:R-:W-:-:S02]  /*0110*/  IMAD.MOV.U32 R8, RZ, RZ, -0x1 ;  /* 0xffffffffff087424 */ /* 0x000fc400078e00ff */
[----:B------:R-:W-:Y:S01]  /*0120*/  IMAD.MOV.U32 R9, RZ, RZ, -0x1 ;  /* 0xffffffffff097424 */ /* 0x000fe200078e00ff */
[----:B------:R2:W-:Y:S01]  /*0130*/  STL.128 [R1], R4 ;  /* 0x0000000401007387 */ /* 0x0005e20000100c00 */
[----:B------:R-:W-:Y:S02]  /*0140*/  IMAD.MOV.U32 R10, RZ, RZ, -0x1 ;  /* 0xffffffffff0a7424 */ /* 0x000fe400078e00ff */
[----:B------:R-:W-:Y:S01]  /*0150*/  IMAD.MOV.U32 R11, RZ, RZ, -0x1 ;  /* 0xffffffffff0b7424 */ /* 0x000fe200078e00ff */
[----:B------:R2:W-:Y:S04]  /*0160*/  STL.128 [R1+0x10], R4 ;  /* 0x0000100401007387 */ /* 0x0005e80000100c00 */
[----:B------:R2:W-:Y:S04]  /*0170*/  STL.128 [R1+0x20], R4 ;  /* 0x0000200401007387 */ /* 0x0005e80000100c00 */
[----:B------:R2:W-:Y:S04]  /*0180*/  STL.128 [R1+0x30], R4 ;  /* 0x0000300401007387 */ /* 0x0005e80000100c00 */
[----:B------:R2:W-:Y:S01]  /*0190*/  STL.128 [R1+0x40], R4 ;  /* 0x0000400401007387 */ /* 0x0005e20000100c00 */
[----:B0-----:R-:W-:-:S03]  /*01a0*/  ISETP.GE.AND P0, PT, R12, UR7, PT ;  /* 0x000000070c007c0c */ /* 0x001fc6000bf06270 */
[----:B------:R2:W-:Y:S04]  /*01b0*/  STL.128 [R1+0x50], R4 ;  /* 0x0000500401007387 */ /* 0x0005e80000100c00 */
        /* <DEDUP_REMOVED lines=9> */
[----:B------:R2:W-:Y:S01]  /*0250*/  STL.128 [R1+0xf0], R8 ;  /* 0x0000f00801007387 */ /* 0x0005e20000100c00 */
[----:B-1----:R-:W-:Y:S05]  /*0260*/  @P0 BRA `(.L_x_1) ;  /* 0x0000000800940947 */ /* 0x002fea0003800000 */
[C---:B------:R-:W-:Y:S01]  /*0270*/  ISETP.GE.U32.AND P0, PT, R0.reuse, 0x2, PT ;  /* 0x000000020000780c */ /* 0x040fe20003f06070 */
[----:B--2---:R-:W-:-:S04]  /*0280*/  VIADD R4, R0, 0xffffffff ;  /* 0xffffffff00047836 */ /* 0x004fc80000000000 */
[----:B------:R-:W-:-:S08]  /*0290*/  IMAD R0, R4, 0x4, R1 ;  /* 0x0000000404007824 */ /* 0x000fd000078e0201 */
[----:B------:R-:W-:Y:S05]  /*02a0*/  @!P0 BRA `(.L_x_2) ;  /* 0x0000000000bc8947 */ /* 0x000fea0003800000 */
[----:B------:R-:W-:-:S07]  /*02b0*/  IMAD.MOV.U32 R5, RZ, RZ, R12 ;  /* 0x000000ffff057224 */ /* 0x000fce00078e000c */
.L_x_10:
[----:B0-----:R-:W0:Y:S08]  /*02c0*/  LDC R6, c[0x0][0x38c] ;  /* 0x0000e300ff067b82 */ /* 0x001e300000000800 */
[----:B------:R-:W1:Y:S01]  /*02d0*/  LDC.64 R2, c[0x0][0x380] ;  /* 0x0000e000ff027b82 */ /* 0x000e620000000a00 */
[----:B0-----:R-:W-:Y:S02]  /*02e0*/  IMAD R7, R6, UR6, R5 ;  /* 0x0000000606077c24 */ /* 0x001fe4000f8e0205 */
[----:B------:R-:W2:Y:S02]  /*02f0*/  LDL R6, [R0] ;  /* 0x0000000000067983 */ /* 0x000ea40000100800 */
[----:B-1----:R-:W-:-:S05]  /*0300*/  IMAD.WIDE R2, R7, 0x4, R2 ;  /* 0x0000000407027825 */ /* 0x002fca00078e0202 */
[----:B------:R-:W2:Y:S01]  /*0310*/  LDG.E.CONSTANT R9, desc[UR8][R2.64] ;  /* 0x0000000802097981 */ /* 0x000ea2000c1e9900 */
[----:B------:R-:W-:Y:S01]  /*0320*/  BSSY.RECONVERGENT B1, `(.L_x_3) ;  /* 0x0000022000017945 */ /* 0x000fe20003800200 */
[----:B--2---:R-:W-:-:S13]  /*0330*/  FSETP.GTU.AND P0, PT, R9, R6, PT ;  /* 0x000000060900720b */ /* 0x004fda0003f0c000 */
[----:B------:R-:W-:Y:S05]  /*0340*/  @!P0 BRA `(.L_x_4) ;  /* 0x00000000007c8947 */ /* 0x000fea0003800000 */
[----:B------:R-:W0:Y:S01]  /*0350*/  LDCU UR4, c[0x0][0x390] ;  /* 0x00007200ff0477ac */ /* 0x000e220008000800 */
[----:B------:R-:W-:Y:S01]  /*0360*/  BSSY.RECONVERGENT B2, `(.L_x_5) ;  /* 0x0000011000027945 */ /* 0x000fe20003800200 */
[----:B------:R-:W-:Y:S02]  /*0370*/  IMAD.MOV.U32 R2, RZ, RZ, R4 ;  /* 0x000000ffff027224 */ /* 0x000fe400078e0004 */
[----:B0-----:R-:W-:-:S07]  /*0380*/  IMAD.U32 R3, RZ, RZ, UR4 ;  /* 0x00000004ff037e24 */ /* 0x001fce000f8e00ff */
.L_x_7:
[----:B0-----:R-:W-:-:S04]  /*0390*/  VIADD R6, R3, 0xfffffffe ;  /* 0xfffffffe03067836 */ /* 0x001fc80000000000 */
[----:B------:R-:W-:-:S05]  /*03a0*/  IMAD R6, R6, 0x4, R1 ;  /* 0x0000000406067824 */ /* 0x000fca00078e0201 */
[----:B------:R-:W2:Y:S01]  /*03b0*/  LDL R8, [R6] ;  /* 0x0000000006087983 */ /* 0x000ea20000100800 */
[----:B------:R-:W-:Y:S01]  /*03c0*/  IMAD.MOV.U32 R3, RZ, RZ, R2 ;  /* 0x000000ffff037224 */ /* 0x000fe200078e0002 */
[----:B--2---:R-:W-:-:S13]  /*03d0*/  FSETP.GT.AND P0, PT, R9, R8, PT ;  /* 0x000000080900720b */ /* 0x004fda0003f04000 */
[----:B------:R-:W-:Y:S05]  /*03e0*/  @!P0 BRA `(.L_x_6) ;  /* 0x0000000000208947 */ /* 0x000fea0003800000 */
[----:B------:R-:W-:-:S05]  /*03f0*/  IMAD R7, R3, 0x4, R1 ;  /* 0x0000000403077824 */ /* 0x000fca00078e0201 */
[----:B------:R0:W-:Y:S04]  /*0400*/  STL [R7], R8 ;  /* 0x0000000807007387 */ /* 0x0001e80000100800 */
[----:B------:R-:W2:Y:S01]  /*0410*/  LDL R6, [R6+0x80] ;  /* 0x0000800006067983 */ /* 0x000ea20000100800 */
[C---:B------:R-:W-:Y:S01]  /*0420*/  ISETP.GT.AND P0, PT, R3.reuse, 0x1, PT ;  /* 0x000000010300780c */ /* 0x040fe20003f04270 */
[----:B------:R-:W-:Y:S02]  /*0430*/  VIADD R2, R3, 0xffffffff ;  /* 0xffffffff03027836 */ /* 0x000fe40000000000 */
[----:B--2---:R0:W-:Y:S10]  /*0440*/  STL [R7+0x80], R6 ;  /* 0x0000800607007387 */ /* 0x0041f40000100800 */
[----:B------:R-:W-:Y:S05]  /*0450*/  @P0 BRA `(.L_x_7) ;  /* 0xfffffffc00cc0947 */ /* 0x000fea000383ffff */
[----:B------:R-:W-:-:S07]  /*0460*/  IMAD.MOV.U32 R3, RZ, RZ, RZ ;  /* 0x000000ffff037224 */ /* 0x000fce00078e00ff */
.L_x_6:
[----:B------:R-:W-:Y:S05]  /*0470*/  BSYNC.RECONVERGENT B2 ;  /* 0x0000000000027941 */ /* 0x000fea0003800200 */
.L_x_5:
[----:B------:R-:W-:-:S05]  /*0480*/  IMAD R2, R3, 0x4, R1 ;  /* 0x0000000403027824 */ /* 0x000fca00078e0201 */
[----:B------:R-:W2:Y:S01]  /*0490*/  LDL R3, [R2] ;  /* 0x0000000002037983 */ /* 0x000ea20000100800 */
[----:B------:R-:W-:Y:S01]  /*04a0*/  BSSY.RELIABLE B2, `(.L_x_8) ;  /* 0x0000007000027945 */ /* 0x000fe20003800100 */
[----:B--2---:R-:W-:-:S13]  /*04b0*/  FSETP.GT.AND P0, PT, R9, R3, PT ;  /* 0x000000030900720b */ /* 0x004fda0003f04000 */
[----:B------:R-:W-:Y:S05]  /*04c0*/  @P0 BRA `(.L_x_9) ;  /* 0x0000000000100947 */ /* 0x000fea0003800000 */
[----:B------:R-:W2:Y:S02]  /*04d0*/  LDL R3, [R2+0x80] ;  /* 0x0000800002037983 */ /* 0x000ea40000100800 */
[----:B--2---:R-:W-:-:S13]  /*04e0*/  ISETP.NE.AND P0, PT, R3, -0x1, PT ;  /* 0xffffffff0300780c */ /* 0x004fda0003f05270 */
[----:B------:R-:W-:Y:S05]  /*04f0*/  @P0 BREAK.RELIABLE B2 ;  /* 0x0000000000020942 */ /* 0x000fea0003800100 */
[----:B------:R-:W-:Y:S05]  /*0500*/  @P0 BRA `(.L_x_4) ;  /* 0x00000000000c0947 */ /* 0x000fea0003800000 */
.L_x_9:
[----:B------:R-:W-:Y:S05]  /*0510*/  BSYNC.RELIABLE B2 ;  /* 0x0000000000027941 */ /* 0x000fea0003800100 */
.L_x_8:
[----:B------:R1:W-:Y:S04]  /*0520*/  STL [R2], R9 ;  /* 0x0000000902007387 */ /* 0x0003e80000100800 */
[----:B------:R1:W-:Y:S02]  /*0530*/  STL [R2+0x80], R5 ;  /* 0x0000800502007387 */ /* 0x0003e40000100800 */
.L_x_4:
[----:B------:R-:W-:Y:S05]  /*0540*/  BSYNC.RECONVERGENT B1 ;  /* 0x0000000000017941 */ /* 0x000fea0003800200 */
.L_x_3:
[----:B------:R-:W2:Y:S01]  /*0550*/  LDCU UR4, c[0x0][0x38c] ;  /* 0x00007180ff0477ac */ /* 0x000ea20008000800 */
[----:B-1----:R-:W-:-:S05]  /*0560*/  VIADD R5, R5, 0x100 ;  /* 0x0000010005057836 */ /* 0x002fca0000000000 */
[----:B--2---:R-:W-:-:S13]  /*0570*/  ISETP.GE.AND P0, PT, R5, UR4, PT ;  /* 0x0000000405007c0c */ /* 0x004fda000bf06270 */
[----:B------:R-:W-:Y:S05]  /*0580*/  @!P0 BRA `(.L_x_10) ;  /* 0xfffffffc004c8947 */ /* 0x000fea000383ffff */
[----:B------:R-:W-:Y:S05]  /*0590*/  BRA `(.L_x_1) ;  /* 0x0000000400c87947 */ /* 0x000fea0003800000 */
.L_x_2:
[----:B------:R-:W-:Y:S01]  /*05a0*/  LOP3.LUT R2, RZ, R12, RZ, 0x33, !PT ;  /* 0x0000000cff027212 */ /* 0x000fe200078e33ff */
[----:B------:R-:W-:Y:S01]  /*05b0*/  BSSY.RECONVERGENT B1, `(.L_x_11) ;  /* 0x0000023000017945 */ /* 0x000fe20003800200 */
[----:B------:R-:W-:-:S03]  /*05c0*/  IMAD.MOV.U32 R5, RZ, RZ, R12 ;  /* 0x000000ffff057224 */ /* 0x000fc600078e000c */
[----:B------:R-:W-:-:S05]  /*05d0*/  VIADD R4, R2, UR7 ;  /* 0x0000000702047c36 */ /* 0x000fca0008000000 */
[----:B------:R-:W-:-:S04]  /*05e0*/  LOP3.LUT R2, R4, 0x300, RZ, 0xc0, !PT ;  /* 0x0000030004027812 */ /* 0x000fc800078ec0ff */
[----:B------:R-:W-:-:S13]  /*05f0*/  ISETP.NE.AND P0, PT, R2, 0x300, PT ;  /* 0x000003000200780c */ /* 0x000fda0003f05270 */
[----:B------:R-:W-:Y:S05]  /*0600*/  @!P0 BRA `(.L_x_12) ;  /* 0x0000000000748947 */ /* 0x000fea0003800000 */
[----:B------:R0:W5:Y:S01]  /*0610*/  LDL R9, [R0] ;  /* 0x0000000000097983 */ /* 0x0001620000100800 */
[----:B------:R-:W1:Y:S01]  /*0620*/  LDC R10, c[0x0][0x38c] ;  /* 0x0000e300ff0a7b82 */ /* 0x000e620000000800 */
[----:B------:R-:W-:Y:S01]  /*0630*/  LEA.HI R2, R4, 0x1, RZ, 0x18 ;  /* 0x0000000104027811 */ /* 0x000fe200078fc0ff */
[----:B------:R-:W-:Y:S02]  /*0640*/  IMAD.MOV.U32 R11, RZ, RZ, RZ ;  /* 0x000000ffff0b7224 */ /* 0x000fe400078e00ff */
[----:B------:R-:W-:Y:S01]  /*0650*/  IMAD.MOV.U32 R5, RZ, RZ, R12 ;  /* 0x000000ffff057224 */ /* 0x000fe200078e000c */
[----:B------:R-:W-:-:S03]  /*0660*/  LOP3.LUT R8, R2, 0x3, RZ, 0xc0, !PT ;  /* 0x0000000302087812 */ /* 0x000fc600078ec0ff */
[----:B0-----:R-:W2:Y:S04]  /*0670*/  LDC.64 R6, c[0x0][0x380] ;  /* 0x0000e000ff067b82 */ /* 0x001ea80000000a00 */
.L_x_17:
[----:B-1----:R-:W-:-:S04]  /*0680*/  IMAD R3, R10, UR6, R5 ;  /* 0x000000060a037c24 */ /* 0x002fc8000f8e0205 */
[----:B--2---:R-:W-:-:S06]  /*0690*/  IMAD.WIDE R2, R3, 0x4, R6 ;  /* 0x0000000403027825 */ /* 0x004fcc00078e0206 */
[----:B------:R-:W2:Y:S01]  /*06a0*/  LDG.E.CONSTANT R2, desc[UR8][R2.64] ;  /* 0x0000000802027981 */ /* 0x000ea2000c1e9900 */
[----:B------:R-:W-:Y:S01]  /*06b0*/  VIADD R11, R11, 0x1 ;  /* 0x000000010b0b7836 */ /* 0x000fe20000000000 */
[----:B------:R-:W-:Y:S04]  /*06c0*/  BSSY.RECONVERGENT B2, `(.L_x_13) ;  /* 0x000000f000027945 */ /* 0x000fe80003800200 */
[----:B------:R-:W-:Y:S02]  /*06d0*/  ISETP.NE.AND P1, PT, R11, R8, PT ;  /* 0x000000080b00720c */ /* 0x000fe40003f25270 */
[----:B--2--5:R-:W-:-:S13]  /*06e0*/  FSETP.GTU.AND P0, PT, R2, R9, PT ;  /* 0x000000090200720b */ /* 0x024fda0003f0c000 */
[----:B------:R-:W-:Y:S05]  /*06f0*/  @!P0 BRA `(.L_x_14) ;  /* 0x00000000002c8947 */ /* 0x000fea0003800000 */
[----:B------:R-:W-:Y:S01]  /*0700*/  FSETP.GT.AND P0, PT, R2, R9, PT ;  /* 0x000000090200720b */ /* 0x000fe20003f04000 */
[----:B------:R-:W-:-:S12]  /*0710*/  BSSY.RELIABLE B3, `(.L_x_15) ;  /* 0x0000006000037945 */ /* 0x000fd80003800100 */
[----:B------:R-:W-:Y:S05]  /*0720*/  @P0 BRA `(.L_x_16) ;  /* 0x0000000000100947 */ /* 0x000fea0003800000 */
[----:B------:R-:W2:Y:S02]  /*0730*/  LDL R3, [R0+0x80] ;  /* 0x0000800000037983 */ /* 0x000ea40000100800 */
[----:B--2---:R-:W-:-:S13]  /*0740*/  ISETP.NE.AND P0, PT, R3, -0x1, PT ;  /* 0xffffffff0300780c */ /* 0x004fda0003f05270 */
[----:B------:R-:W-:Y:S05]  /*0750*/  @P0 BREAK.RELIABLE B3 ;  /* 0x0000000000030942 */ /* 0x000fea0003800100 */
[----:B------:R-:W-:Y:S05]  /*0760*/  @P0 BRA `(.L_x_14) ;  /* 0x0000000000100947 */ /* 0x000fea0003800000 */
.L_x_16:
[----:B------:R-:W-:Y:S05]  /*0770*/  BSYNC.RELIABLE B3 ;  /* 0x0000000000037941 */ /* 0x000fea0003800100 */
.L_x_15:
[----:B------:R0:W-:Y:S01]  /*0780*/  STL [R0], R2 ;  /* 0x0000000200007387 */ /* 0x0001e20000100800 */
[----:B------:R-:W-:-:S03]  /*0790*/  IMAD.MOV.U32 R9, RZ, RZ, R2 ;  /* 0x000000ffff097224 */ /* 0x000fc600078e0002 */
[----:B------:R0:W-:Y:S04]  /*07a0*/  STL [R0+0x80], R5 ;  /* 0x0000800500007387 */ /* 0x0001e80000100800 */
.L_x_14:
[----:B------:R-:W-:Y:S05]  /*07b0*/  BSYNC.RECONVERGENT B2 ;  /* 0x0000000000027941 */ /* 0x000fea0003800200 */
.L_x_13:
[----:B0-----:R-:W-:Y:S01]  /*07c0*/  VIADD R5, R5, 0x100 ;  /* 0x0000010005057836 */ /* 0x001fe20000000000 */
[----:B------:R-:W-:Y:S06]  /*07d0*/  @P1 BRA `(.L_x_17) ;  /* 0xfffffffc00a81947 */ /* 0x000fec000383ffff */
.L_x_12:
[----:B------:R-:W-:Y:S05]  /*07e0*/  BSYNC.RECONVERGENT B1 ;  /* 0x0000000000017941 */ /* 0x000fea0003800200 */
.L_x_11:
[----:B------:R-:W-:-:S13]  /*07f0*/  ISETP.GE.U32.AND P0, PT, R4, 0x300, PT ;  /* 0x000003000400780c */ /* 0x000fda0003f06070 */
[----:B------:R-:W-:Y:S05]  /*0800*/  @!P0 BRA `(.L_x_1) ;  /* 0x00000004002c8947 */ /* 0x000fea0003800000 */
[----:B------:R0:W5:Y:S01]  /*0810*/  LDL R4, [R0] ;  /* 0x0000000000047983 */ /* 0x0001620000100800 */
[----:B------:R-:W1:Y:S08]  /*0820*/  LDC R8, c[0x0][0x38c] ;  /* 0x0000e300ff087b82 */ /* 0x000e700000000800 */
[----:B0-----:R-:W2:Y:S02]  /*0830*/  LDC.64 R2, c[0x0][0x380] ;  /* 0x0000e000ff027b82 */ /* 0x001ea40000000a00 */
.L_x_34:
[----:B01----:R-:W-:-:S04]  /*0840*/  IMAD R7, R8, UR6, R5 ;  /* 0x0000000608077c24 */ /* 0x003fc8000f8e0205 */
[----:B--2---:R-:W-:-:S05]  /*0850*/  IMAD.WIDE R6, R7, 0x4, R2 ;  /* 0x0000000407067825 */ /* 0x004fca00078e0202 */
[----:B------:R-:W2:Y:S01]  /*0860*/  LDG.E.CONSTANT R9, desc[UR8][R6.64] ;  /* 0x0000000806097981 */ /* 0x000ea2000c1e9900 */
[----:B------:R-:W-:Y:S01]  /*0870*/  BSSY.RECONVERGENT B1, `(.L_x_18) ;  /* 0x000000e000017945 */ /* 0x000fe20003800200 */
        /* <DEDUP_REMOVED lines=9> */
.L_x_21:
[----:B------:R-:W-:Y:S05]  /*0910*/  BSYNC.RELIABLE B2 ;  /* 0x0000000000027941 */ /* 0x000fea0003800100 */
.L_x_20:
[----:B------:R0:W-:Y:S01]  /*0920*/  STL [R0], R9 ;  /* 0x0000000900007387 */ /* 0x0001e20000100800 */
[----:B------:R-:W-:-:S03]  /*0930*/  IMAD.MOV.U32 R4, RZ, RZ, R9 ;  /* 0x000000ffff047224 */ /* 0x000fc600078e0009 */
[----:B------:R0:W-:Y:S04]  /*0940*/  STL [R0+0x80], R5 ;  /* 0x0000800500007387 */ /* 0x0001e80000100800 */
.L_x_19:
[----:B------:R-:W-:Y:S05]  /*0950*/  BSYNC.RECONVERGENT B1 ;  /* 0x0000000000017941 */ /* 0x000fea0003800200 */
.L_x_18:
[----:B------:R-:W2:Y:S01]  /*0960*/  LDG.E.CONSTANT R11, desc[UR8][R6.64+0x400] ;  /* 0x00040008060b7981 */ /* 0x000ea2000c1e9900 */
[----:B------:R-:W-:Y:S01]  /*0970*/  BSSY.RECONVERGENT B1, `(.L_x_22) ;  /* 0x000000f000017945 */ /* 0x000fe20003800200 */
[----:B--2---:R-:W-:-:S13]  /*0980*/  FSETP.GTU.AND P0, PT, R11, R4, PT ;  /* 0x000000040b00720b */ /* 0x004fda0003f0c000 */
[----:B------:R-:W-:Y:S05]  /*0990*/  @!P0 BRA `(.L_x_23) ;  /* 0x0000000000308947 */ /* 0x000fea0003800000 */
[----:B------:R-:W-:Y:S01]  /*09a0*/  FSETP.GT.AND P0, PT, R11, R4, PT ;  /* 0x000000040b00720b */ /* 0x000fe20003f04000 */
[----:B------:R-:W-:-:S12]  /*09b0*/  BSSY.RELIABLE B2, `(.L_x_24) ;  /* 0x0000006000027945 */ /* 0x000fd80003800100 */
[----:B------:R-:W-:Y:S05]  /*09c0*/  @P0 BRA `(.L_x_25) ;  /* 0x0000000000100947 */ /* 0x000fea0003800000 */
[----:B0-----:R-:W2:Y:S02]  /*09d0*/  LDL R9, [R0+0x80] ;  /* 0x0000800000097983 */ /* 0x001ea40000100800 */
[----:B--2---:R-:W-:-:S13]  /*09e0*/  ISETP.NE.AND P0, PT, R9, -0x1, PT ;  /* 0xffffffff0900780c */ /* 0x004fda0003f05270 */
[----:B------:R-:W-:Y:S05]  /*09f0*/  @P0 BREAK.RELIABLE B2 ;  /* 0x0000000000020942 */ /* 0x000fea0003800100 */
[----:B------:R-:W-:Y:S05]  /*0a00*/  @P0 BRA `(.L_x_23) ;  /* 0x0000000000140947 */ /* 0x000fea0003800000 */
.L_x_25:
[----:B------:R-:W-:Y:S05]  /*0a10*/  BSYNC.RELIABLE B2 ;  /* 0x0000000000027941 */ /* 0x000fea0003800100 */
.L_x_24:
[----:B0-----:R-:W-:Y:S01]  /*0a20*/  VIADD R9, R5, 0x100 ;  /* 0x0000010005097836 */ /* 0x001fe20000000000 */
[----:B------:R1:W-:Y:S01]  /*0a30*/  STL [R0], R11 ;  /* 0x0000000b00007387 */ /* 0x0003e20000100800 */
[----:B------:R-:W-:-:S03]  /*0a40*/  IMAD.MOV.U32 R4, RZ, RZ, R11 ;  /* 0x000000ffff047224 */ /* 0x000fc600078e000b */
[----:B------:R1:W-:Y:S04]  /*0a50*/  STL [R0+0x80], R9 ;  /* 0x0000800900007387 */ /* 0x0003e80000100800 */
.L_x_23:
[----:B------:R-:W-:Y:S05]  /*0a60*/  BSYNC.RECONVERGENT B1 ;  /* 0x0000000000017941 */ /* 0x000fea0003800200 */
.L_x_22:
[----:B-1----:R-:W2:Y:S01]  /*0a70*/  LDG.E.CONSTANT R11, desc[UR8][R6.64+0x800] ;  /* 0x00080008060b7981 */ /* 0x002ea2000c1e9900 */
        /* <DEDUP_REMOVED lines=10> */
.L_x_29:
[----:B------:R-:W-:Y:S05]  /*0b20*/  BSYNC.RELIABLE B2 ;  /* 0x0000000000027941 */ /* 0x000fea0003800100 */
.L_x_28:
[----:B0-----:R-:W-:Y:S01]  /*0b30*/  VIADD R9, R5, 0x200 ;  /* 0x0000020005097836 */ /* 0x001fe20000000000 */
[----:B------:R1:W-:Y:S01]  /*0b40*/  STL [R0], R11 ;  /* 0x0000000b00007387 */ /* 0x0003e20000100800 */
[----:B------:R-:W-:-:S03]  /*0b50*/  IMAD.MOV.U32 R4, RZ, RZ, R11 ;  /* 0x000000ffff047224 */ /* 0x000fc600078e000b */
[----:B------:R1:W-:Y:S04]  /*0b60*/  STL [R0+0x80], R9 ;  /* 0x0000800900007387 */ /* 0x0003e80000100800 */
.L_x_27:
[----:B------:R-:W-:Y:S05]  /*0b70*/  BSYNC.RECONVERGENT B1 ;  /* 0x0000000000017941 */ /* 0x000fea0003800200 */
.L_x_26:
[----:B01----:R-:W2:Y:S01]  /*0b80*/  LDG.E.CONSTANT R9, desc[UR8][R6.64+0xc00] ;  /* 0x000c000806097981 */ /* 0x003ea2000c1e9900 */
[----:B------:R-:W-:Y:S01]  /*0b90*/  BSSY.RECONVERGENT B1, `(.L_x_30) ;  /* 0x000000f000017945 */ /* 0x000fe20003800200 */
[----:B--2---:R-:W-:-:S13]  /*0ba0*/  FSETP.GTU.AND P0, PT, R9, R4, PT ;  /* 0x000000040900720b */ /* 0x004fda0003f0c000 */
        /* <DEDUP_REMOVED lines=8> */
.L_x_33:
[----:B------:R-:W-:Y:S05]  /*0c30*/  BSYNC.RELIABLE B2 ;  /* 0x0000000000027941 */ /* 0x000fea0003800100 */
.L_x_32:
[----:B------:R-:W-:Y:S01]  /*0c40*/  VIADD R7, R5, 0x300 ;  /* 0x0000030005077836 */ /* 0x000fe20000000000 */
[----:B------:R0:W-:Y:S01]  /*0c50*/  STL [R0], R9 ;  /* 0x0000000900007387 */ /* 0x0001e20000100800 */
[----:B------:R-:W-:-:S03]  /*0c60*/  IMAD.MOV.U32 R4, RZ, RZ, R9 ;  /* 0x000000ffff047224 */ /* 0x000fc600078e0009 */
[----:B------:R0:W-:Y:S04]  /*0c70*/  STL [R0+0x80], R7 ;  /* 0x0000800700007387 */ /* 0x0001e80000100800 */
.L_x_31:
[----:B------:R-:W-:Y:S05]  /*0c80*/  BSYNC.RECONVERGENT B1 ;  /* 0x0000000000017941 */ /* 0x000fea0003800200 */
.L_x_30:
[----:B------:R-:W-:-:S05]  /*0c90*/  VIADD R5, R5, 0x400 ;  /* 0x0000040005057836 */ /* 0x000fca0000000000 */
[----:B------:R-:W-:-:S13]  /*0ca0*/  ISETP.GE.AND P0, PT, R5, R8, PT ;  /* 0x000000080500720c */ /* 0x000fda0003f06270 */
[----:B------:R-:W-:Y:S05]  /*0cb0*/  @!P0 BRA `(.L_x_34) ;  /* 0xfffffff800e08947 */ /* 0x000fea000383ffff */
.L_x_1:
[----:B------:R-:W-:Y:S05]  /*0cc0*/  BSYNC.RECONVERGENT B0 ;  /* 0x0000000000007941 */ /* 0x000fea0003800200 */
.L_x_0:
[----:B------:R-:W-:Y:S05]  /*0cd0*/  WARPSYNC.ALL ;  /* 0x0000000000007948 */ /* 0x000fea0003800000 */
[----:B------:R-:W1:Y:S02]  /*0ce0*/  LDC R25, c[0x0][0x390] ;  /* 0x0000e400ff197b82 */ /* 0x000e640000000800 */
[C---:B-1----:R-:W-:Y:S02]  /*0cf0*/  ISETP.GE.AND P0, PT, R25.reuse, 0x1, PT ;  /* 0x000000011900780c */ /* 0x042fe40003f06270 */
[----:B------:R-:W-:-:S11]  /*0d00*/  ISETP.GE.AND P5, PT, R25, 0x2, PT ;  /* 0x000000021900780c */ /* 0x000fd60003fa6270 */
[----:B--2---:R-:W2:Y:S04]  /*0d10*/  @P0 LDL R5, [R1] ;  /* 0x0000000001050983 */ /* 0x004ea80000100800 */
[----:B------:R-:W3:Y:S04]  /*0d20*/  @P0 LDL R3, [R1+0x80] ;  /* 0x0000800001030983 */ /* 0x000ee80000100800 */
[----:B0-----:R-:W4:Y:S04]  /*0d30*/  @P5 LDL R7, [R1+0x4] ;  /* 0x0000040001075983 */ /* 0x001f280000100800 */
[----:B------:R-:W5:Y:S01]  /*0d40*/  @P5 LDL R9, [R1+0x84] ;  /* 0x0000840001095983 */ /* 0x000f620000100800 */
[----:B------:R-:W0:Y:S01]  /*0d50*/  S2UR UR5, SR_CgaCtaId ;  /* 0x00000000000579c3 */ /* 0x000e220000008800 */
[----:B------:R-:W-:Y:S01]  /*0d60*/  UMOV UR4, 0x400 ;  /* 0x0000040000047882 */ /* 0x000fe20000000000 */
[----:B------:R-:W-:Y:S01]  /*0d70*/  IMAD R0, R12, R25, RZ ;  /* 0x000000190c007224 */ /* 0x000fe200078e02ff */
[----:B------:R-:W-:-:S02]  /*0d80*/  ISETP.GE.AND P3, PT, R25, 0x3, PT ;  /* 0x000000031900780c */ /* 0x000fc40003f66270 */
[C---:B------:R-:W-:Y:S02]  /*0d90*/  ISETP.GE.AND P4, PT, R25.reuse, 0x4, PT ;  /* 0x000000041900780c */ /* 0x040fe40003f86270 */
[C---:B------:R-:W-:Y:S02]  /*0da0*/  ISETP.GE.AND P1, PT, R25.reuse, 0x5, PT ;  /* 0x000000051900780c */ /* 0x040fe40003f26270 */
[C---:B------:R-:W-:Y:S02]  /*0db0*/  ISETP.GE.AND P2, PT, R25.reuse, 0x6, PT ;  /* 0x000000061900780c */ /* 0x040fe40003f46270 */
[----:B------:R-:W-:-:S05]  /*0dc0*/  ISETP.GE.AND P6, PT, R25, 0x7, PT ;  /* 0x000000071900780c */ /* 0x000fca0003fc6270 */
[----:B------:R-:W5:Y:S04]  /*0dd0*/  @P3 LDL R27, [R1+0x8] ;  /* 0x00000800011b3983 */ /* 0x000f680000100800 */
[----:B------:R-:W5:Y:S01]  /*0de0*/  @P3 LDL R11, [R1+0x88] ;  /* 0x00008800010b3983 */ /* 0x000f620000100800 */
[----:B0-----:R-:W-:-:S03]  /*0df0*/  ULEA UR4, UR5, UR4, 0x18 ;  /* 0x0000000405047291 */ /* 0x001fc6000f8ec0ff */
[----:B------:R-:W5:Y:S04]  /*0e00*/  @P4 LDL R13, [R1+0xc] ;  /* 0x00000c00010d4983 */ /* 0x000f680000100800 */
[----:B------:R-:W5:Y:S01]  /*0e10*/  @P4 LDL R15, [R1+0x8c] ;  /* 0x00008c00010f4983 */ /* 0x000f620000100800 */
[----:B------:R-:W-:-:S03]  /*0e20*/  LEA R0, R0, UR4, 0x2 ;  /* 0x0000000400007c11 */ /* 0x000fc6000f8e10ff */
[----:B------:R-:W5:Y:S02]  /*0e30*/  @P2 LDL R17, [R1+0x14] ;  /* 0x0000140001112983 */ /* 0x000f640000100800 */
[C---:B------:R-:W-:Y:S02]  /*0e40*/  IMAD R2, R25.reuse, 0x400, R0 ;  /* 0x0000040019027824 */ /* 0x040fe400078e0200 */
[----:B------:R-:W5:Y:S04]  /*0e50*/  @P6 LDL R19, [R1+0x98] ;  /* 0x0000980001136983 */ /* 0x000f680000100800 */
[----:B--2---:R0:W-:Y:S04]  /*0e60*/  @P0 STS [R0], R5 ;  /* 0x0000000500000388 */ /* 0x0041e80000000800 */
[----:B---3--:R1:W-:Y:S04]  /*0e70*/  @P0 STS [R2], R3 ;  /* 0x0000000302000388 */ /* 0x0083e80000000800 */
[----:B----4-:R2:W-:Y:S04]  /*0e80*/  @P5 STS [R0+0x4], R7 ;  /* 0x0000040700005388 */ /* 0x0105e80000000800 */
[----:B-----5:R3:W-:Y:S01]  /*0e90*/  @P5 STS [R2+0x4], R9 ;  /* 0x0000040902005388 */ /* 0x0207e20000000800 */
[----:B------:R-:W-:-:S03]  /*0ea0*/  ISETP.GE.AND P5, PT, R25, 0x8, PT ;  /* 0x000000081900780c */ /* 0x000fc60003fa6270 */
[----:B0-----:R-:W4:Y:S04]  /*0eb0*/  @P1 LDL R5, [R1+0x10] ;  /* 0x0000100001051983 */ /* 0x001f280000100800 */
[----:B-1----:R-:W5:Y:S04]  /*0ec0*/  @P1 LDL R3, [R1+0x90] ;  /* 0x0000900001031983 */ /* 0x002f680000100800 */
[----:B--2---:R-:W2:Y:S04]  /*0ed0*/  @P2 LDL R7, [R1+0x94] ;  /* 0x0000940001072983 */ /* 0x004ea80000100800 */
[----:B---3--:R-:W3:Y:S04]  /*0ee0*/  @P6 LDL R9, [R1+0x18] ;  /* 0x0000180001096983 */ /* 0x008ee80000100800 */
[----:B------:R-:W3:Y:S04]  /*0ef0*/  @P5 LDL R21, [R1+0x1c] ;  /* 0x00001c0001155983 */ /* 0x000ee80000100800 */
[----:B------:R-:W3:Y:S04]  /*0f00*/  @P5 LDL R23, [R1+0x9c] ;  /* 0x00009c0001175983 */ /* 0x000ee80000100800 */
[----:B------:R0:W-:Y:S04]  /*0f10*/  @P3 STS [R0+0x8], R27 ;  /* 0x0000081b00003388 */ /* 0x0001e80000000800 */
[----:B------:R1:W-:Y:S01]  /*0f20*/  @P3 STS [R2+0x8], R11 ;  /* 0x0000080b02003388 */ /* 0x0003e20000000800 */
[----:B------:R-:W-:-:S03]  /*0f30*/  ISETP.GE.AND P3, PT, R25, 0x9, PT ;  /* 0x000000091900780c */ /* 0x000fc60003f66270 */
[----:B------:R1:W-:Y:S04]  /*0f40*/  @P4 STS [R0+0xc], R13 ;  /* 0x00000c0d00004388 */ /* 0x0003e80000000800 */
[----:B------:R-:W-:Y:S01]  /*0f50*/  @P4 STS [R2+0xc], R15 ;  /* 0x00000c0f02004388 */ /* 0x000fe20000000800 */
[----:B------:R-:W-:-:S05]  /*0f60*/  ISETP.GE.AND P4, PT, R25, 0xa, PT ;  /* 0x0000000a1900780c */ /* 0x000fca0003f86270 */
[----:B0-----:R-:W3:Y:S08]  /*0f70*/  @P3 LDL R27, [R1+0x20] ;  /* 0x00002000011b3983 */ /* 0x001ef00000100800 */
[----:B-1----:R-:W3:Y:S04]  /*0f80*/  @P4 LDL R11, [R1+0x24] ;  /* 0x00002400010b4983 */ /* 0x002ee80000100800 */
[----:B------:R-:W3:Y:S04]  /*0f90*/  @P4 LDL R13, [R1+0xa4] ;  /* 0x0000a400010d4983 */ /* 0x000ee80000100800 */
[----:B----4-:R-:W-:Y:S04]  /*0fa0*/  @P1 STS [R0+0x10], R5 ;  /* 0x0000100500001388 */ /* 0x010fe80000000800 */
[----:B-----5:R0:W-:Y:S01]  /*0fb0*/  @P1 STS [R2+0x10], R3 ;  /* 0x0000100302001388 */ /* 0x0201e20000000800 */
[----:B------:R-:W-:-:S03]  /*0fc0*/  ISETP.GE.AND P1, PT, R25, 0xb, PT ;  /* 0x0000000b1900780c */ /* 0x000fc60003f26270 */
[----:B------:R-:W-:Y:S04]  /*0fd0*/  @P2 STS [R0+0x14], R17 ;  /* 0x0000141100002388 */ /* 0x000fe80000000800 */
[----:B--2---:R-:W-:Y:S01]  /*0fe0*/  @P2 STS [R2+0x14], R7 ;  /* 0x0000140702002388 */ /* 0x004fe20000000800 */
[----:B------:R-:W-:-:S03]  /*0ff0*/  ISETP.GE.AND P2, PT, R25, 0xc, PT ;  /* 0x0000000c1900780c */ /* 0x000fc60003f46270 */
[----:B---3--:R1:W-:Y:S04]  /*1000*/  @P6 STS [R0+0x18], R9 ;  /* 0x0000180900006388 */ /* 0x0083e80000000800 */
[----:B------:R2:W-:Y:S01]  /*1010*/  @P6 STS [R2+0x18], R19 ;  /* 0x0000181302006388 */ /* 0x0005e20000000800 */
[----:B------:R-:W-:-:S03]  /*1020*/  ISETP.GE.AND P6, PT, R25, 0xd, PT ;  /* 0x0000000d1900780c */ /* 0x000fc60003fc6270 */
[----:B------:R3:W-:Y:S04]  /*1030*/  @P5 STS [R0+0x1c], R21 ;  /* 0x00001c1500005388 */ /* 0x0007e80000000800 */
[----:B------:R4:W-:Y:S01]  /*1040*/  @P5 STS [R2+0x1c], R23 ;  /* 0x00001c1702005388 */ /* 0x0009e20000000800 */
[----:B------:R-:W-:-:S03]  /*1050*/  ISETP.GE.AND P5, PT, R25, 0xe, PT ;  /* 0x0000000e1900780c */ /* 0x000fc60003fa6270 */
[----:B0-----:R-:W5:Y:S04]  /*1060*/  @P3 LDL R3, [R1+0xa0] ;  /* 0x0000a00001033983 */ /* 0x001f680000100800 */
[----:B-1----:R-:W5:Y:S04]  /*1070*/  @P1 LDL R9, [R1+0x28] ;  /* 0x0000280001091983 */ /* 0x002f680000100800 */
[----:B------:R-:W5:Y:S04]  /*1080*/  @P1 LDL R15, [R1+0xa8] ;  /* 0x0000a800010f1983 */ /* 0x000f680000100800 */
[----:B------:R-:W5:Y:S04]  /*1090*/  @P2 LDL R17, [R1+0x2c] ;  /* 0x00002c0001112983 */ /* 0x000f680000100800 */
[----:B--2---:R-:W2:Y:S04]  /*10a0*/  @P2 LDL R19, [R1+0xac] ;  /* 0x0000ac0001132983 */ /* 0x004ea80000100800 */
[----:B------:R-:W2:Y:S04]  /*10b0*/  @P6 LDL R5, [R1+0x30] ;  /* 0x0000300001056983 */ /* 0x000ea80000100800 */
[----:B------:R-:W2:Y:S04]  /*10c0*/  @P6 LDL R7, [R1+0xb0] ;  /* 0x0000b00001076983 */ /* 0x000ea80000100800 */
[----:B---3--:R-:W3:Y:S04]  /*10d0*/  @P5 LDL R21, [R1+0x34] ;  /* 0x0000340001155983 */ /* 0x008ee80000100800 */
[----:B----4-:R-:W4:Y:S04]  /*10e0*/  @P5 LDL R23, [R1+0xb4] ;  /* 0x0000b40001175983 */ /* 0x010f280000100800 */
[----:B------:R0:W-:Y:S04]  /*10f0*/  @P3 STS [R0+0x20], R27 ;  /* 0x0000201b00003388 */ /* 0x0001e80000000800 */
[----:B-----5:R-:W-:Y:S04]  /*1100*/  @P3 STS [R2+0x20], R3 ;  /* 0x0000200302003388 */ /* 0x020fe80000000800 */
[----:B------:R-:W-:Y:S01]  /*1110*/  @P4 STS [R0+0x24], R11 ;  /* 0x0000240b00004388 */ /* 0x000fe20000000800 */
[----:B------:R-:W-:-:S03]  /*1120*/  ISETP.GE.AND P3, PT, R25, 0x10, PT ;  /* 0x000000101900780c */ /* 0x000fc60003f66270 */
[----:B------:R-:W-:Y:S01]  /*1130*/  @P4 STS [R2+0x24], R13 ;  /* 0x0000240d02004388 */ /* 0x000fe20000000800 */
[----:B------:R-:W-:-:S03]  /*1140*/  ISETP.GE.AND P4, PT, R25, 0xf, PT ;  /* 0x0000000f1900780c */ /* 0x000fc60003f86270 */
[----:B------:R1:W-:Y:S04]  /*1150*/  @P1 STS [R0+0x28], R9 ;  /* 0x0000280900001388 */ /* 0x0003e80000000800 */
[----:B------:R-:W-:Y:S01]  /*1160*/  @P1 STS [R2+0x28], R15 ;  /* 0x0000280f02001388 */ /* 0x000fe20000000800 */
[----:B------:R-:W-:-:S03]  /*1170*/  ISETP.GE.AND P1, PT, R25, 0x11, PT ;  /* 0x000000111900780c */ /* 0x000fc60003f26270 */
[----:B------:R-:W-:Y:S04]  /*1180*/  @P2 STS [R0+0x2c], R17 ;  /* 0x00002c1100002388 */ /* 0x000fe80000000800 */
[----:B--2---:R-:W-:Y:S01]  /*1190*/  @P2 STS [R2+0x2c], R19 ;  /* 0x00002c1302002388 */ /* 0x004fe20000000800 */
[----:B------:R-:W-:-:S03]  /*11a0*/  ISETP.GE.AND P2, PT, R25, 0x12, PT ;  /* 0x000000121900780c */ /* 0x000fc60003f46270 */
[----:B------:R2:W-:Y:S04]  /*11b0*/  @P6 STS [R0+0x30], R5 ;  /* 0x0000300500006388 */ /* 0x0005e80000000800 */
[----:B------:R5:W-:Y:S04]  /*11c0*/  @P6 STS [R2+0x30], R7 ;  /* 0x0000300702006388 */ /* 0x000be80000000800 */
[----:B---3--:R3:W-:Y:S04]  /*11d0*/  @P5 STS [R0+0x34], R21 ;  /* 0x0000341500005388 */ /* 0x0087e80000000800 */
[----:B----4-:R4:W-:Y:S01]  /*11e0*/  @P5 STS [R2+0x34], R23 ;  /* 0x0000341702005388 */ /* 0x0109e20000000800 */
[----:B------:R-:W-:-:S03]  /*11f0*/  ISETP.GE.AND P5, PT, R25, 0x13, PT ;  /* 0x000000131900780c */ /* 0x000fc60003fa6270 */
[----:B0-----:R-:W4:Y:S01]  /*1200*/  @P4 LDL R27, [R1+0x38] ;  /* 0x00003800011b4983 */ /* 0x001f220000100800 */
[----:B------:R-:W-:-:S03]  /*1210*/  ISETP.GE.AND P6, PT, R25, 0x14, PT ;  /* 0x000000141900780c */ /* 0x000fc60003fc6270 */
[----:B-1----:R-:W4:Y:S04]  /*1220*/  @P4 LDL R9, [R1+0xb8] ;  /* 0x0000b80001094983 */ /* 0x002f280000100800 */
[----:B------:R-:W4:Y:S04]  /*1230*/  @P3 LDL R11, [R1+0x3c] ;  /* 0x00003c00010b3983 */ /* 0x000f280000100800 */
[----:B------:R-:W4:Y:S04]  /*1240*/  @P3 LDL R13, [R1+0xbc] ;  /* 0x0000bc00010d3983 */ /* 0x000f280000100800 */
[----:B------:R-:W4:Y:S04]  /*1250*/  @P1 LDL R3, [R1+0x40] ;  /* 0x0000400001031983 */ /* 0x000f280000100800 */
[----:B--2---:R-:W2:Y:S04]  /*1260*/  @P1 LDL R5, [R1+0xc0] ;  /* 0x0000c00001051983 */ /* 0x004ea80000100800 */
[----:B-----5:R-:W5:Y:S04]  /*1270*/  @P2 LDL R7, [R1+0x44] ;  /* 0x0000440001072983 */ /* 0x020f680000100800 */
[----:B------:R-:W5:Y:S04]  /*1280*/  @P2 LDL R15, [R1+0xc4] ;  /* 0x0000c400010f2983 */ /* 0x000f680000100800 */
[----:B------:R-:W5:Y:S04]  /*1290*/  @P5 LDL R17, [R1+0x48] ;  /* 0x0000480001115983 */ /* 0x000f680000100800 */
[----:B------:R-:W5:Y:S04]  /*12a0*/  @P5 LDL R19, [R1+0xc8] ;  /* 0x0000c80001135983 */ /* 0x000f680000100800 */
[----:B---3--:R-:W3:Y:S04]  /*12b0*/  @P6 LDL R21, [R1+0x4c] ;  /* 0x00004c0001156983 */ /* 0x008ee80000100800 */
[----:B----4-:R-:W4:Y:S04]  /*12c0*/  @P6 LDL R23, [R1+0xcc] ;  /* 0x0000cc0001176983 */ /* 0x010f280000100800 */
[----:B------:R0:W-:Y:S04]  /*12d0*/  @P4 STS [R0+0x38], R27 ;  /* 0x0000381b00004388 */ /* 0x0001e80000000800 */
[----:B------:R-:W-:Y:S04]  /*12e0*/  @P4 STS [R2+0x38], R9 ;  /* 0x0000380902004388 */ /* 0x000fe80000000800 */
[----:B------:R-:W-:Y:S01]  /*12f0*/  @P3 STS [R0+0x3c], R11 ;  /* 0x00003c0b00003388 */ /* 0x000fe20000000800 */
[----:B------:R-:W-:-:S03]  /*1300*/  ISETP.GE.AND P4, PT, R25, 0x16, PT ;  /* 0x000000161900780c */ /* 0x000fc60003f86270 */
[----:B------:R-:W-:Y:S01]  /*1310*/  @P3 STS [R2+0x3c], R13 ;  /* 0x00003c0d02003388 */ /* 0x000fe20000000800 */
[----:B------:R-:W-:-:S03]  /*1320*/  ISETP.GE.AND P3, PT, R25, 0x15, PT ;  /* 0x000000151900780c */ /* 0x000fc60003f66270 */
[----:B------:R1:W-:Y:S04]  /*1330*/  @P1 STS [R0+0x40], R3 ;  /* 0x0000400300001388 */ /* 0x0003e80000000800 */
[----:B--2---:R-:W-:Y:S01]  /*1340*/  @P1 STS [R2+0x40], R5 ;  /* 0x0000400502001388 */ /* 0x004fe20000000800 */
[----:B------:R-:W-:-:S03]  /*1350*/  ISETP.GE.AND P1, PT, R25, 0x17, PT ;  /* 0x000000171900780c */ /* 0x000fc60003f26270 */
[----:B-----5:R-:W-:Y:S04]  /*1360*/  @P2 STS [R0+0x44], R7 ;  /* 0x0000440700002388 */ /* 0x020fe80000000800 */
[----:B------:R2:W-:Y:S01]  /*1370*/  @P2 STS [R2+0x44], R15 ;  /* 0x0000440f02002388 */ /* 0x0005e20000000800 */
[----:B------:R-:W-:-:S03]  /*1380*/  ISETP.GE.AND P2, PT, R25, 0x18, PT ;  /* 0x000000181900780c */ /* 0x000fc60003f46270 */
[----:B------:R5:W-:Y:S04]  /*1390*/  @P5 STS [R0+0x48], R17 ;  /* 0x0000481100005388 */ /* 0x000be80000000800 */
[----:B------:R5:W-:Y:S01]  /*13a0*/  @P5 STS [R2+0x48], R19 ;  /* 0x0000481302005388 */ /* 0x000be20000000800 */
[----:B------:R-:W-:-:S03]  /*13b0*/  ISETP.GE.AND P5, PT, R25, 0x19, PT ;  /* 0x000000191900780c */ /* 0x000fc60003fa6270 */
[----:B---3--:R3:W-:Y:S04]  /*13c0*/  @P6 STS [R0+0x4c], R21 ;  /* 0x00004c1500006388 */ /* 0x0087e80000000800 */
[----:B----4-:R4:W-:Y:S01]  /*13d0*/  @P6 STS [R2+0x4c], R23 ;  /* 0x00004c1702006388 */ /* 0x0109e20000000800 */
[----:B------:R-:W-:-:S03]  /*13e0*/  ISETP.GE.AND P6, PT, R25, 0x1a, PT ;  /* 0x0000001a1900780c */ /* 0x000fc60003fc6270 */
[----:B0-----:R-:W4:Y:S04]  /*13f0*/  @P3 LDL R27, [R1+0x50] ;  /* 0x00005000011b3983 */ /* 0x001f280000100800 */
        /* <DEDUP_REMOVED lines=13> */
[----:B------:R1:W-:Y:S04]  /*14d0*/  @P4 STS [R0+0x54], R9 ;  /* 0x0000540900004388 */ /* 0x0003e80000000800 */
[----:B------:R1:W-:Y:S04]  /*14e0*/  @P4 STS [R2+0x54], R11 ;  /* 0x0000540b02004388 */ /* 0x0003e80000000800 */
[----:B------:R1:W-:Y:S01]  /*14f0*/  @P1 STS [R0+0x58], R13 ;  /* 0x0000580d00001388 */ /* 0x0003e20000000800 */
[----:B------:R-:W-:-:S03]  /*1500*/  ISETP.GE.AND P3, PT, R25, 0x1c, PT ;  /* 0x0000001c1900780c */ /* 0x000fc60003f66270 */
[----:B--2---:R-:W-:Y:S01]  /*1510*/  @P1 STS [R2+0x58], R15 ;  /* 0x0000580f02001388 */ /* 0x004fe20000000800 */
[----:B------:R-:W-:-:S03]  /*1520*/  ISETP.GE.AND P1, PT, R25, 0x1b, PT ;  /* 0x0000001b1900780c */ /* 0x000fc60003f26270 */
[----:B-----5:R-:W-:Y:S04]  /*1530*/  @P2 STS [R0+0x5c], R17 ;  /* 0x00005c1100002388 */ /* 0x020fe80000000800 */
[----:B------:R-:W-:Y:S01]  /*1540*/  @P2 STS [R2+0x5c], R19 ;  /* 0x00005c1302002388 */ /* 0x000fe20000000800 */
[----:B------:R-:W-:-:S03]  /*1550*/  ISETP.GE.AND P2, PT, R25, 0x1d, PT ;  /* 0x0000001d1900780c */ /* 0x000fc60003f46270 */
[----:B------:R2:W-:Y:S01]  /*1560*/  @P5 STS [R0+0x60], R5 ;  /* 0x0000600500005388 */ /* 0x0005e20000000800 */
[----:B------:R-:W-:-:S03]  /*1570*/  ISETP.GE.AND P4, PT, R25, 0x1f, PT ;  /* 0x0000001f1900780c */ /* 0x000fc60003f86270 */
        /* <DEDUP_REMOVED lines=16> */
[----:B----4-:R-:W4:Y:S01]  /*1680*/  @P6 LDL R23, [R1+0xfc] ;  /* 0x0000fc0001176983 */ /* 0x010f220000100800 */
[----:B------:R-:W-:-:S03]  /*1690*/  ISETP.NE.OR P0, PT, R12, RZ, !P0 ;  /* 0x000000ff0c00720c */ /* 0x000fc60004705670 */
[----:B------:R0:W-:Y:S04]  /*16a0*/  @P1 STS [R0+0x68], R27 ;  /* 0x0000681b00001388 */ /* 0x0001e80000000800 */
[----:B------:R0:W-:Y:S04]  /*16b0*/  @P1 STS [R2+0x68], R9 ;  /* 0x0000680902001388 */ /* 0x0001e80000000800 */
[----:B------:R0:W-:Y:S04]  /*16c0*/  @P3 STS [R0+0x6c], R11 ;  /* 0x00006c0b00003388 */ /* 0x0001e80000000800 */
[----:B------:R0:W-:Y:S04]  /*16d0*/  @P3 STS [R2+0x6c], R13 ;  /* 0x00006c0d02003388 */ /* 0x0001e80000000800 */
[----:B------:R0:W-:Y:S04]  /*16e0*/  @P2 STS [R0+0x70], R3 ;  /* 0x0000700300002388 */ /* 0x0001e80000000800 */
[----:B--2---:R0:W-:Y:S04]  /*16f0*/  @P2 STS [R2+0x70], R5 ;  /* 0x0000700502002388 */ /* 0x0041e80000000800 */
[----:B-----5:R0:W-:Y:S04]  /*1700*/  @P5 STS [R0+0x74], R7 ;  /* 0x0000740700005388 */ /* 0x0201e80000000800 */
[----:B------:R0:W-:Y:S04]  /*1710*/  @P5 STS [R2+0x74], R15 ;  /* 0x0000740f02005388 */ /* 0x0001e80000000800 */
[----:B------:R0:W-:Y:S04]  /*1720*/  @P4 STS [R0+0x78], R17 ;  /* 0x0000781100004388 */ /* 0x0001e80000000800 */
[----:B------:R0:W-:Y:S04]  /*1730*/  @P4 STS [R2+0x78], R19 ;  /* 0x0000781302004388 */ /* 0x0001e80000000800 */
[----:B---3--:R0:W-:Y:S04]  /*1740*/  @P6 STS [R0+0x7c], R21 ;  /* 0x00007c1500006388 */ /* 0x0081e80000000800 */
[----:B----4-:R0:W-:Y:S01]  /*1750*/  @P6 STS [R2+0x7c], R23 ;  /* 0x00007c1702006388 */ /* 0x0101e20000000800 */
[----:B------:R-:W-:Y:S06]  /*1760*/  BAR.SYNC.DEFER_BLOCKING 0x0 ;  /* 0x0000000000007b1d */ /* 0x000fec0000010000 */
[----:B------:R-:W-:Y:S05]  /*1770*/  @P0 EXIT ;  /* 0x000000000000094d */ /* 0x000fea0003800000 */
[----:B------:R-:W-:Y:S02]  /*1780*/  IMAD.SHL.U32 R25, R25, 0x100, RZ ;  /* 0x0000010019197824 */ /* 0x000fe400078e00ff */
[----:B0-----:R-:W-:-:S07]  /*1790*/  IMAD.MOV.U32 R3, RZ, RZ, RZ ;  /* 0x000000ffff037224 */ /* 0x001fce00078e00ff */
.L_x_36:
[----:B------:R-:W0:Y:S01]  /*17a0*/  LDC R0, c[0x0][0x390] ;  /* 0x0000e400ff007b82 */ /* 0x000e220000000800 */
[----:B------:R-:W-:Y:S01]  /*17b0*/  UIADD3 UR5, UPT, UPT, UR4, 0x10, URZ ;  /* 0x0000001004057890 */ /* 0x000fe2000fffe0ff */
[----:B--2---:R-:W-:Y:S02]  /*17c0*/  IMAD.MOV.U32 R15, RZ, RZ, -0x800001 ;  /* 0xff7fffffff0f7424 */ /* 0x004fe400078e00ff */
[----:B------:R-:W-:Y:S02]  /*17d0*/  IMAD.MOV.U32 R19, RZ, RZ, -0x1 ;  /* 0xffffffffff137424 */ /* 0x000fe400078e00ff */
[----:B------:R-:W-:Y:S02]  /*17e0*/  IMAD.MOV.U32 R20, RZ, RZ, RZ ;  /* 0x000000ffff147224 */ /* 0x000fe400078e00ff */
[----:B------:R-:W-:Y:S02]  /*17f0*/  IMAD.MOV.U32 R2, RZ, RZ, -0x1 ;  /* 0xffffffffff027424 */ /* 0x000fe400078e00ff */
[----:B------:R-:W-:-:S07]  /*1800*/  IMAD.U32 R21, RZ, RZ, UR5 ;  /* 0x00000005ff157e24 */ /* 0x000fce000f8e00ff */
.L_x_35:
[----:B------:R-:W1:Y:S01]  /*1810*/  LDS.128 R4, [R21+-0x10] ;  /* 0xfffff00015047984 */ /* 0x000e620000000c00 */
[----:B0-----:R-:W-:Y:S01]  /*1820*/  IMAD R16, R0, 0x400, R21 ;  /* 0x0000040000107824 */ /* 0x001fe200078e0215 */
[----:B------:R-:W-:Y:S02]  /*1830*/  PLOP3.LUT P5, PT, PT, PT, PT, 0x80, 0x8 ;  /* 0x000000000008781c */ /* 0x000fe40003faf070 */
[----:B------:R-:W-:Y:S02]  /*1840*/  PLOP3.LUT P4, PT, PT, PT, PT, 0x80, 0x8 ;  /* 0x000000000008781c */ /* 0x000fe40003f8f070 */
[----:B------:R-:W0:Y:S01]  /*1850*/  LDS.128 R8, [R16+-0x10] ;  /* 0xfffff00010087984 */ /* 0x000e220000000c00 */
[----:B------:R-:W-:Y:S02]  /*1860*/  PLOP3.LUT P3, PT, PT, PT, PT, 0x80, 0x8 ;  /* 0x000000000008781c */ /* 0x000fe40003f6f070 */
[----:B-1----:R-:W-:-:S13]  /*1870*/  FSETP.GT.AND P0, PT, R4, R15, PT ;  /* 0x0000000f0400720b */ /* 0x002fda0003f04000 */
[----:B0-----:R-:W-:-:S04]  /*1880*/  @!P0 ISETP.GE.AND P1, PT, R8, R19, PT ;  /* 0x000000130800820c */ /* 0x001fc80003f26270 */
[CC--:B------:R-:W-:Y:S02]  /*1890*/  @!P0 FSETP.EQ.AND P5, PT, R4.reuse, R15.reuse, !P1 ;  /* 0x0000000f0400820b */ /* 0x0c0fe40004fa2000 */
[----:B------:R-:W-:Y:S02]  /*18a0*/  PLOP3.LUT P0, PT, PT, PT, PT, 0x80, 0x8 ;  /* 0x000000000008781c */ /* 0x000fe40003f0f070 */
[----:B------:R-:W-:Y:S02]  /*18b0*/  FSEL R4, R4, R15, P5 ;  /* 0x0000000f04047208 */ /* 0x000fe40002800000 */
[----:B------:R-:W-:Y:S01]  /*18c0*/  SEL R8, R8, R19, P5 ;  /* 0x0000001308087207 */ /* 0x000fe20002800000 */
[----:B------:R0:W1:Y:S01]  /*18d0*/  LDS.128 R12, [R21] ;  /* 0x00000000150c7984 */ /* 0x0000620000000c00 */
[----:B------:R-:W-:Y:S02]  /*18e0*/  FSETP.GT.AND P1, PT, R5, R4, PT ;  /* 0x000000040500720b */ /* 0x000fe40003f24000 */
[----:B------:R-:W-:Y:S01]  /*18f0*/  P2R R22, PR, RZ, 0x20 ;  /* 0x00000020ff167803 */ /* 0x000fe20000000000 */
[----:B------:R-:W2:Y:S01]  /*1900*/  LDS.128 R16, [R16] ;  /* 0x0000000010107984 */ /* 0x000ea20000000c00 */
[----:B0-----:R-:W-:-:S09]  /*1910*/  VIADD R21, R21, 0x20 ;  /* 0x0000002015157836 */ /* 0x001fd20000000000 */
[----:B------:R-:W-:-:S04]  /*1920*/  @!P1 ISETP.GE.AND P2, PT, R9, R8, PT ;  /* 0x000000080900920c */ /* 0x000fc80003f46270 */
[----:B------:R-:W-:-:S04]  /*1930*/  @!P1 FSETP.EQ.AND P0, PT, R5, R4, !P2 ;  /* 0x000000040500920b */ /* 0x000fc80005702000 */
[----:B------:R-:W-:Y:S02]  /*1940*/  FSEL R5, R5, R4, P0 ;  /* 0x0000000405057208 */ /* 0x000fe40000000000 */
[----:B------:R-:W-:Y:S02]  /*1950*/  SEL R9, R9, R8, P0 ;  /* 0x0000000809097207 */ /* 0x000fe40000000000 */
[----:B------:R-:W-:Y:S02]  /*1960*/  FSETP.GT.AND P1, PT, R6, R5, PT ;  /* 0x000000050600720b */ /* 0x000fe40003f24000 */
[----:B------:R-:W-:-:S11]  /*1970*/  P2R R4, PR, RZ, 0x1 ;  /* 0x00000001ff047803 */ /* 0x000fd60000000000 */
[----:B------:R-:W-:-:S04]  /*1980*/  @!P1 ISETP.GE.AND P2, PT, R10, R9, PT ;  /* 0x000000090a00920c */ /* 0x000fc80003f46270 */
[----:B------:R-:W-:-:S04]  /*1990*/  @!P1 FSETP.EQ.AND P4, PT, R6, R5, !P2 ;  /* 0x000000050600920b */ /* 0x000fc80005782000 */
[----:B------:R-:W-:Y:S02]  /*19a0*/  FSEL R6, R6, R5, P4 ;  /* 0x0000000506067208 */ /* 0x000fe40002000000 */
[----:B------:R-:W-:Y:S02]  /*19b0*/  SEL R10, R10, R9, P4 ;  /* 0x000000090a0a7207 */ /* 0x000fe40002000000 */
[----:B------:R-:W-:-:S13]  /*19c0*/  FSETP.GT.AND P1, PT, R7, R6, PT ;  /* 0x000000060700720b */ /* 0x000fda0003f24000 */
[----:B------:R-:W-:-:S04]  /*19d0*/  @!P1 ISETP.GE.AND P2, PT, R11, R10, PT ;  /* 0x0000000a0b00920c */ /* 0x000fc80003f46270 */
[CC--:B------:R-:W-:Y:S02]  /*19e0*/  @!P1 FSETP.EQ.AND P3, PT, R7.reuse, R6.reuse, !P2 ;  /* 0x000000060700920b */ /* 0x0c0fe40005762000 */
[----:B------:R-:W-:Y:S02]  /*19f0*/  PLOP3.LUT P2, PT, PT, PT, PT, 0x80, 0x8 ;  /* 0x000000000008781c */ /* 0x000fe40003f4f070 */
[----:B------:R-:W-:Y:S02]  /*1a00*/  FSEL R7, R7, R6, P3 ;  /* 0x0000000607077208 */ /* 0x000fe40001800000 */
[----:B------:R-:W-:Y:S02]  /*1a10*/  SEL R11, R11, R10, P3 ;  /* 0x0000000a0b0b7207 */ /* 0x000fe40001800000 */
[----:B-1----:R-:W-:-:S13]  /*1a20*/  FSETP.GT.AND P1, PT, R12, R7, PT ;  /* 0x000000070c00720b */ /* 0x002fda0003f24000 */
[----:B--2---:R-:W-:-:S04]  /*1a30*/  @!P1 ISETP.GE.AND P6, PT, R16, R11, PT ;  /* 0x0000000b1000920c */ /* 0x004fc80003fc6270 */
[CC--:B------:R-:W-:Y:S02]  /*1a40*/  @!P1 FSETP.EQ.AND P2, PT, R12.reuse, R7.reuse, !P6 ;  /* 0x000000070c00920b */ /* 0x0c0fe40007742000 */
[----:B------:R-:W-:Y:S02]  /*1a50*/  PLOP3.LUT P1, PT, PT, PT, PT, 0x80, 0x8 ;  /* 0x000000000008781c */ /* 0x000fe40003f2f070 */
        /* <DEDUP_REMOVED lines=8> */
[----:B------:R-:W-:-:S13]  /*1ae0*/  FSETP.GT.AND P0, PT, R14, R13, PT ;  /* 0x0000000d0e00720b */ /* 0x000fda0003f04000 */
[----:B------:R-:W-:-:S04]  /*1af0*/  @!P0 ISETP.GE.AND P5, PT, R18, R17, PT ;  /* 0x000000111200820c */ /* 0x000fc80003fa6270 */
[-C--:B------:R-:W-:Y:S02]  /*1b00*/  @!P0 FSETP.EQ.AND P6, PT, R14, R13.reuse, !P5 ;  /* 0x0000000d0e00820b */ /* 0x080fe40006fc2000 */
[----:B------:R-:W-:Y:S02]  /*1b10*/  ISETP.NE.AND P5, PT, R22, RZ, PT ;  /* 0x000000ff1600720c */ /* 0x000fe40003fa5270 */
[----:B------:R-:W-:Y:S02]  /*1b20*/  FSEL R14, R14, R13, P6 ;  /* 0x0000000d0e0e7208 */ /* 0x000fe40003000000 */
[----:B------:R-:W-:Y:S02]  /*1b30*/  ISETP.NE.AND P0, PT, R4, RZ, PT ;  /* 0x000000ff0400720c */ /* 0x000fe40003f05270 */
[----:B------:R-:W-:Y:S02]  /*1b40*/  SEL R2, R20, R2, P5 ;  /* 0x0000000214027207 */ /* 0x000fe40002800000 */
[----:B------:R-:W-:-:S02]  /*1b50*/  FSETP.GT.AND P5, PT, R15, R14, PT ;  /* 0x0000000e0f00720b */ /* 0x000fc40003fa4000 */
[----:B------:R-:W-:-:S07]  /*1b60*/  SEL R18, R18, R17, P6 ;  /* 0x0000001112127207 */ /* 0x000fce0003000000 */
[C---:B------:R-:W-:Y:S01]  /*1b70*/  @P0 VIADD R2, R20.reuse, 0x1 ;  /* 0x0000000114020836 */ /* 0x040fe20000000000 */
[----:B------:R-:W-:Y:S01]  /*1b80*/  PLOP3.LUT P0, PT, PT, PT, PT, 0x80, 0x8 ;  /* 0x000000000008781c */ /* 0x000fe20003f0f070 */
[C---:B------:R-:W-:Y:S02]  /*1b90*/  @P4 VIADD R2, R20.reuse, 0x2 ;  /* 0x0000000214024836 */ /* 0x040fe40000000000 */
[----:B------:R-:W-:Y:S01]  /*1ba0*/  @!P5 ISETP.GE.AND P4, PT, R19, R18, PT ;  /* 0x000000121300d20c */ /* 0x000fe20003f86270 */
[C---:B------:R-:W-:Y:S02]  /*1bb0*/  @P3 VIADD R2, R20.reuse, 0x3 ;  /* 0x0000000314023836 */ /* 0x040fe40000000000 */
[C---:B------:R-:W-:Y:S01]  /*1bc0*/  @P2 VIADD R2, R20.reuse, 0x4 ;  /* 0x0000000414022836 */ /* 0x040fe20000000000 */
[CC--:B------:R-:W-:Y:S01]  /*1bd0*/  @!P5 FSETP.EQ.AND P0, PT, R15.reuse, R14.reuse, !P4 ;  /* 0x0000000e0f00d20b */ /* 0x0c0fe20006702000 */
[C---:B------:R-:W-:Y:S02]  /*1be0*/  @P1 VIADD R2, R20.reuse, 0x5 ;  /* 0x0000000514021836 */ /* 0x040fe40000000000 */
[----:B------:R-:W-:Y:S01]  /*1bf0*/  @P6 VIADD R2, R20, 0x6 ;  /* 0x0000000614026836 */ /* 0x000fe20000000000 */
[----:B------:R-:W-:-:S02]  /*1c00*/  FSEL R15, R15, R14, P0 ;  /* 0x0000000e0f0f7208 */ /* 0x000fc40000000000 */
[----:B------:R-:W-:-:S07]  /*1c10*/  SEL R19, R19, R18, P0 ;  /* 0x0000001213137207 */ /* 0x000fce0000000000 */
[C---:B------:R-:W-:Y:S02]  /*1c20*/  @P0 VIADD R2, R20.reuse, 0x7 ;  /* 0x0000000714020836 */ /* 0x040fe40000000000 */
[----:B------:R-:W-:-:S05]  /*1c30*/  VIADD R20, R20, 0x8 ;  /* 0x0000000814147836 */ /* 0x000fca0000000000 */
[----:B------:R-:W-:-:S13]  /*1c40*/  ISETP.NE.AND P1, PT, R20, R25, PT ;  /* 0x000000191400720c */ /* 0x000fda0003f25270 */
[----:B------:R-:W-:Y:S05]  /*1c50*/  @P1 BRA `(.L_x_35) ;  /* 0xfffffff800ec1947 */ /* 0x000fea000383ffff */
[----:B------:R-:W0:Y:S01]  /*1c60*/  LDC.64 R4, c[0x0][0x398] ;  /* 0x0000e600ff047b82 */ /* 0x000e220000000a00 */
[----:B------:R-:W-:Y:S01]  /*1c70*/  ISETP.GE.AND P0, PT, R2, RZ, PT ;  /* 0x000000ff0200720c */ /* 0x000fe20003f06270 */
[----:B------:R-:W-:Y:S02]  /*1c80*/  IMAD R9, R0, UR6, R3 ;  /* 0x0000000600097c24 */ /* 0x000fe4000f8e0203 */
[----:B------:R-:W-:-:S04]  /*1c90*/  VIADD R3, R3, 0x1 ;  /* 0x0000000103037836 */ /* 0x000fc80000000000 */
[----:B------:R-:W1:Y:S06]  /*1ca0*/  LDC.64 R6, c[0x0][0x3a0] ;  /* 0x0000e800ff067b82 */ /* 0x000e6c0000000a00 */
[----:B------:R-:W-:Y:S01]  /*1cb0*/  @P0 LEA R11, R2, UR4, 0x2 ;  /* 0x00000004020b0c11 */ /* 0x000fe2000f8e10ff */
[----:B------:R-:W-:Y:S02]  /*1cc0*/  @P0 IMAD.MOV.U32 R8, RZ, RZ, -0x800001 ;  /* 0xff7fffffff080424 */ /* 0x000fe400078e00ff */
[----:B------:R-:W-:Y:S02]  /*1cd0*/  @P0 IMAD.MOV.U32 R13, RZ, RZ, -0x1 ;  /* 0xffffffffff0d0424 */ /* 0x000fe400078e00ff */
[----:B------:R-:W-:Y:S01]  /*1ce0*/  @P0 IMAD R2, R0, 0x400, R11 ;  /* 0x0000040000020824 */ /* 0x000fe200078e020b */
[----:B------:R2:W-:Y:S01]  /*1cf0*/  @P0 STS [R11], R8 ;  /* 0x000000080b000388 */ /* 0x0005e20000000800 */
[----:B0-----:R-:W-:-:S03]  /*1d00*/  IMAD.WIDE.U32 R4, R9, 0x4, R4 ;  /* 0x0000000409047825 */ /* 0x001fc600078e0004 */
[----:B------:R2:W-:Y:S01]  /*1d10*/  @P0 STS [R2], R13 ;  /* 0x0000000d02000388 */ /* 0x0005e20000000800 */
[----:B------:R-:W-:-:S03]  /*1d20*/  ISETP.NE.AND P0, PT, R3, R0, PT ;  /* 0x000000000300720c */ /* 0x000fc60003f05270 */
[----:B------:R2:W-:Y:S01]  /*1d30*/  STG.E desc[UR8][R4.64], R15 ;  /* 0x0000000f04007986 */ /* 0x0005e2000c101908 */
[----:B-1----:R-:W-:-:S05]  /*1d40*/  IMAD.WIDE.U32 R6, R9, 0x4, R6 ;  /* 0x0000000409067825 */ /* 0x002fca00078e0006 */
[----:B------:R2:W-:Y:S04]  /*1d50*/  STG.E desc[UR8][R6.64], R19 ;  /* 0x0000001306007986 */ /* 0x0005e8000c101908 */
[----:B------:R-:W-:Y:S05]  /*1d60*/  @P0 BRA `(.L_x_36) ;  /* 0xfffffff8008c0947 */ /* 0x000fea000383ffff */
[----:B------:R-:W-:Y:S05]  /*1d70*/  EXIT ;  /* 0x000000000000794d */ /* 0x000fea0003800000 */
.L_x_37:
[----:B------:R-:W-:-:S00]  /*1d80*/  BRA `(.L_x_37) ;  /* 0xfffffffc00fc7947 */ /* 0x000fc0000383ffff */
[----:B------:R-:W-:-:S00]  /*1d90*/  NOP ;  /* 0x0000000000007918 */ /* 0x000fc00000000000 */
        /* <DEDUP_REMOVED lines=14> */
.L_x_38:


//--------------------- .nv.shared._Z16topk_rows_kernelILi256ELi32EEvPKfiiiPfPi --------------------------
	.section	.nv.shared._Z16topk_rows_kernelILi256ELi32EEvPKfiiiPfPi,"aw",@nobits
	.sectionflags	@""
	.align	16
	.zero		1024


//--------------------- .nv.shared.reserved.0     --------------------------
	.section	.nv.shared.reserved.0,"aw",@nobits
	.weak		__nv_reservedSMEM_offset_0_alias
	.size		__nv_reservedSMEM_offset_0_alias, 0, 64
	.other		__nv_reservedSMEM_offset_0_alias,@"STO_CUDA_RESERVED_SHARED STV_DEFAULT"
__nv_reservedSMEM_offset_0_alias:
	.zero		0
	.zero		64


//--------------------- .nv.constant0._Z16topk_rows_kernelILi256ELi32EEvPKfiiiPfPi --------------------------
	.section	.nv.constant0._Z16topk_rows_kernelILi256ELi32EEvPKfiiiPfPi,"a",@progbits
	.sectionflags	@""
	.align	4
.nv.constant0._Z16topk_rows_kernelILi256ELi32EEvPKfiiiPfPi:
	.zero		936


//--------------------- SYMBOLS --------------------------

	.type		.nv.reservedSmem.offset0,@object
	.size		.nv.reservedSmem.offset0,0x4
	.type		.nv.reservedSmem.cap,@object
	.size		.nv.reservedSmem.cap,0x4
